//
// Generated by NVIDIA NVVM Compiler
//
// Compiler Build ID: CL-36424714
// Cuda compilation tools, release 13.0, V13.0.88
// Based on NVVM 20.0.0
//

.version 9.0
.target sm_100
.address_size 64

	// .globl	GaussTransform
.func  (.param .align 16 .b8 func_retval0[16]) __internal_trig_reduction_slowpathd
(
	.param .b64 __internal_trig_reduction_slowpathd_param_0
)
;
// _ZZ12reduce_termsE12temp_storage has been demoted
// _ZZ24GaussTransform_blocked_iIdLi2EEvPKT_S2_iiS0_PS0_S3_E12temp_storage has been demoted
.global .align 1 .b8 _ZN34_INTERNAL_62e3e8a8_4_k_cu_f3b7cc004cuda3std3__45__cpo5beginE[1];
.global .align 1 .b8 _ZN34_INTERNAL_62e3e8a8_4_k_cu_f3b7cc004cuda3std3__45__cpo3endE[1];
.global .align 1 .b8 _ZN34_INTERNAL_62e3e8a8_4_k_cu_f3b7cc004cuda3std3__45__cpo6cbeginE[1];
.global .align 1 .b8 _ZN34_INTERNAL_62e3e8a8_4_k_cu_f3b7cc004cuda3std3__45__cpo4cendE[1];
.global .align 1 .b8 _ZN34_INTERNAL_62e3e8a8_4_k_cu_f3b7cc004cuda3std3__45__cpo6rbeginE[1];
.global .align 1 .b8 _ZN34_INTERNAL_62e3e8a8_4_k_cu_f3b7cc004cuda3std3__45__cpo4rendE[1];
.global .align 1 .b8 _ZN34_INTERNAL_62e3e8a8_4_k_cu_f3b7cc004cuda3std3__45__cpo7crbeginE[1];
.global .align 1 .b8 _ZN34_INTERNAL_62e3e8a8_4_k_cu_f3b7cc004cuda3std3__45__cpo5crendE[1];
.global .align 1 .b8 _ZN34_INTERNAL_62e3e8a8_4_k_cu_f3b7cc004cuda3std3__436_GLOBAL__N__62e3e8a8_4_k_cu_f3b7cc006ignoreE[1];
.global .align 1 .b8 _ZN34_INTERNAL_62e3e8a8_4_k_cu_f3b7cc004cuda3std3__419piecewise_constructE[1];
.global .align 1 .b8 _ZN34_INTERNAL_62e3e8a8_4_k_cu_f3b7cc004cuda3std3__48in_placeE[1];
.global .align 1 .b8 _ZN34_INTERNAL_62e3e8a8_4_k_cu_f3b7cc004cuda3std3__420unreachable_sentinelE[1];
.global .align 1 .b8 _ZN34_INTERNAL_62e3e8a8_4_k_cu_f3b7cc004cuda3std3__47nulloptE[1];
.global .align 1 .b8 _ZN34_INTERNAL_62e3e8a8_4_k_cu_f3b7cc004cuda3std3__48unexpectE[1];
.global .align 1 .b8 _ZN34_INTERNAL_62e3e8a8_4_k_cu_f3b7cc004cuda3std6ranges3__45__cpo4swapE[1];
.global .align 1 .b8 _ZN34_INTERNAL_62e3e8a8_4_k_cu_f3b7cc004cuda3std6ranges3__45__cpo9iter_moveE[1];
.global .align 1 .b8 _ZN34_INTERNAL_62e3e8a8_4_k_cu_f3b7cc004cuda3std6ranges3__45__cpo5beginE[1];
.global .align 1 .b8 _ZN34_INTERNAL_62e3e8a8_4_k_cu_f3b7cc004cuda3std6ranges3__45__cpo3endE[1];
.global .align 1 .b8 _ZN34_INTERNAL_62e3e8a8_4_k_cu_f3b7cc004cuda3std6ranges3__45__cpo6cbeginE[1];
.global .align 1 .b8 _ZN34_INTERNAL_62e3e8a8_4_k_cu_f3b7cc004cuda3std6ranges3__45__cpo4cendE[1];
.global .align 1 .b8 _ZN34_INTERNAL_62e3e8a8_4_k_cu_f3b7cc004cuda3std6ranges3__45__cpo7advanceE[1];
.global .align 1 .b8 _ZN34_INTERNAL_62e3e8a8_4_k_cu_f3b7cc004cuda3std6ranges3__45__cpo9iter_swapE[1];
.global .align 1 .b8 _ZN34_INTERNAL_62e3e8a8_4_k_cu_f3b7cc004cuda3std6ranges3__45__cpo4nextE[1];
.global .align 1 .b8 _ZN34_INTERNAL_62e3e8a8_4_k_cu_f3b7cc004cuda3std6ranges3__45__cpo4prevE[1];
.global .align 1 .b8 _ZN34_INTERNAL_62e3e8a8_4_k_cu_f3b7cc004cuda3std6ranges3__45__cpo4dataE[1];
.global .align 1 .b8 _ZN34_INTERNAL_62e3e8a8_4_k_cu_f3b7cc004cuda3std6ranges3__45__cpo5cdataE[1];
.global .align 1 .b8 _ZN34_INTERNAL_62e3e8a8_4_k_cu_f3b7cc004cuda3std6ranges3__45__cpo4sizeE[1];
.global .align 1 .b8 _ZN34_INTERNAL_62e3e8a8_4_k_cu_f3b7cc004cuda3std6ranges3__45__cpo5ssizeE[1];
.global .align 1 .b8 _ZN34_INTERNAL_62e3e8a8_4_k_cu_f3b7cc004cuda3std6ranges3__45__cpo8distanceE[1];
.global .align 1 .b8 _ZN34_INTERNAL_62e3e8a8_4_k_cu_f3b7cc006thrust24THRUST_300001_SM_1000_NS6system6detail10sequential3seqE[1];
.global .align 1 .b8 _ZN34_INTERNAL_62e3e8a8_4_k_cu_f3b7cc006thrust24THRUST_300001_SM_1000_NS12placeholders2_1E[1];
.global .align 1 .b8 _ZN34_INTERNAL_62e3e8a8_4_k_cu_f3b7cc006thrust24THRUST_300001_SM_1000_NS12placeholders2_2E[1];
.global .align 1 .b8 _ZN34_INTERNAL_62e3e8a8_4_k_cu_f3b7cc006thrust24THRUST_300001_SM_1000_NS12placeholders2_3E[1];
.global .align 1 .b8 _ZN34_INTERNAL_62e3e8a8_4_k_cu_f3b7cc006thrust24THRUST_300001_SM_1000_NS12placeholders2_4E[1];
.global .align 1 .b8 _ZN34_INTERNAL_62e3e8a8_4_k_cu_f3b7cc006thrust24THRUST_300001_SM_1000_NS12placeholders2_5E[1];
.global .align 1 .b8 _ZN34_INTERNAL_62e3e8a8_4_k_cu_f3b7cc006thrust24THRUST_300001_SM_1000_NS12placeholders2_6E[1];
.global .align 1 .b8 _ZN34_INTERNAL_62e3e8a8_4_k_cu_f3b7cc006thrust24THRUST_300001_SM_1000_NS12placeholders2_7E[1];
.global .align 1 .b8 _ZN34_INTERNAL_62e3e8a8_4_k_cu_f3b7cc006thrust24THRUST_300001_SM_1000_NS12placeholders2_8E[1];
.global .align 1 .b8 _ZN34_INTERNAL_62e3e8a8_4_k_cu_f3b7cc006thrust24THRUST_300001_SM_1000_NS12placeholders2_9E[1];
.global .align 1 .b8 _ZN34_INTERNAL_62e3e8a8_4_k_cu_f3b7cc006thrust24THRUST_300001_SM_1000_NS12placeholders3_10E[1];
.global .align 8 .b8 __cudart_i2opi_d[144] = {8, 93, 141, 31, 177, 95, 251, 107, 234, 146, 82, 138, 247, 57, 7, 61, 123, 241, 229, 235, 199, 186, 39, 117, 45, 234, 95, 158, 102, 63, 70, 79, 183, 9, 203, 39, 207, 126, 54, 109, 31, 109, 10, 90, 139, 17, 47, 239, 15, 152, 5, 222, 255, 151, 248, 31, 59, 40, 249, 189, 139, 95, 132, 156, 244, 57, 83, 131, 57, 214, 145, 57, 65, 126, 95, 180, 38, 112, 156, 233, 132, 68, 187, 46, 245, 53, 130, 232, 62, 167, 41, 177, 28, 235, 29, 254, 28, 146, 209, 9, 234, 46, 73, 6, 224, 210, 77, 66, 58, 110, 36, 183, 97, 197, 187, 222, 171, 99, 81, 254, 65, 144, 67, 60, 153, 149, 98, 219, 192, 221, 52, 245, 209, 87, 39, 252, 41, 21, 68, 78, 110, 131, 249, 162};
.global .align 16 .b8 __cudart_sin_cos_coeffs[128] = {70, 210, 176, 44, 241, 229, 90, 190, 146, 227, 172, 105, 227, 29, 199, 62, 161, 98, 219, 25, 160, 1, 42, 191, 24, 8, 17, 17, 17, 17, 129, 63, 84, 85, 85, 85, 85, 85, 197, 191, 0, 0, 0, 0, 0, 0, 0, 0, 0, 0, 0, 0, 0, 0, 0, 0, 100, 129, 253, 32, 131, 255, 168, 189, 40, 133, 239, 193, 167, 238, 33, 62, 217, 230, 6, 142, 79, 126, 146, 190, 233, 188, 221, 25, 160, 1, 250, 62, 71, 93, 193, 22, 108, 193, 86, 191, 81, 85, 85, 85, 85, 85, 165, 63, 0, 0, 0, 0, 0, 0, 224, 191, 0, 0, 0, 0, 0, 0, 240, 63};

.visible .entry GaussTransform(
	.param .u64 .ptr .align 1 GaussTransform_param_0,
	.param .u64 .ptr .align 1 GaussTransform_param_1,
	.param .u32 GaussTransform_param_2,
	.param .u32 GaussTransform_param_3,
	.param .f64 GaussTransform_param_4,
	.param .u64 .ptr .align 1 GaussTransform_param_5,
	.param .u64 .ptr .align 1 GaussTransform_param_6
)
{
	.reg .pred 	%p<15>;
	.reg .b32 	%r<77>;
	.reg .b32 	%f<3>;
	.reg .b64 	%rd<23>;
	.reg .b64 	%fd<119>;
	// demoted variable
	.shared .align 8 .b8 _ZZ24GaussTransform_blocked_iIdLi2EEvPKT_S2_iiS0_PS0_S3_E12temp_storage[48];
	ld.param.u64 	%rd4, [GaussTransform_param_0];
	ld.param.u64 	%rd5, [GaussTransform_param_1];
	ld.param.u32 	%r10, [GaussTransform_param_2];
	ld.param.u32 	%r11, [GaussTransform_param_3];
	ld.param.f64 	%fd28, [GaussTransform_param_4];
	mov.u32 	%r1, %tid.x;
	mov.u32 	%r2, %ctaid.x;
	setp.ge.s32 	%p1, %r1, %r11;
	mov.f64 	%fd112, 0d0000000000000000;
	mov.f64 	%fd113, %fd112;
	mov.f64 	%fd114, %fd112;
	@%p1 bra 	$L__BB0_6;
	cvta.to.global.u64 	%rd8, %rd4;
	shl.b32 	%r12, %r2, 1;
	mul.wide.u32 	%rd9, %r12, 8;
	add.s64 	%rd10, %rd8, %rd9;
	ld.global.f64 	%fd1, [%rd10];
	ld.global.f64 	%fd2, [%rd10+8];
	mul.wide.u32 	%rd11, %r1, 16;
	cvta.to.global.u64 	%rd12, %rd5;
	add.s64 	%rd13, %rd11, %rd12;
	add.s64 	%rd22, %rd13, 8;
	mov.f64 	%fd112, 0d0000000000000000;
	mov.u32 	%r76, %r1;
$L__BB0_2:
	ld.global.f64 	%fd31, [%rd22+-8];
	sub.f64 	%fd6, %fd1, %fd31;
	ld.global.f64 	%fd32, [%rd22];
	sub.f64 	%fd7, %fd2, %fd32;
	mul.f64 	%fd33, %fd7, %fd7;
	fma.rn.f64 	%fd34, %fd6, %fd6, %fd33;
	neg.f64 	%fd35, %fd34;
	div.rn.f64 	%fd8, %fd35, %fd28;
	fma.rn.f64 	%fd36, %fd8, 0d3FF71547652B82FE, 0d4338000000000000;
	{
	.reg .b32 %temp; 
	mov.b64 	{%r4, %temp}, %fd36;
	}
	mov.f64 	%fd37, 0dC338000000000000;
	add.rn.f64 	%fd38, %fd36, %fd37;
	fma.rn.f64 	%fd39, %fd38, 0dBFE62E42FEFA39EF, %fd8;
	fma.rn.f64 	%fd40, %fd38, 0dBC7ABC9E3B39803F, %fd39;
	fma.rn.f64 	%fd41, %fd40, 0d3E5ADE1569CE2BDF, 0d3E928AF3FCA213EA;
	fma.rn.f64 	%fd42, %fd41, %fd40, 0d3EC71DEE62401315;
	fma.rn.f64 	%fd43, %fd42, %fd40, 0d3EFA01997C89EB71;
	fma.rn.f64 	%fd44, %fd43, %fd40, 0d3F2A01A014761F65;
	fma.rn.f64 	%fd45, %fd44, %fd40, 0d3F56C16C1852B7AF;
	fma.rn.f64 	%fd46, %fd45, %fd40, 0d3F81111111122322;
	fma.rn.f64 	%fd47, %fd46, %fd40, 0d3FA55555555502A1;
	fma.rn.f64 	%fd48, %fd47, %fd40, 0d3FC5555555555511;
	fma.rn.f64 	%fd49, %fd48, %fd40, 0d3FE000000000000B;
	fma.rn.f64 	%fd50, %fd49, %fd40, 0d3FF0000000000000;
	fma.rn.f64 	%fd51, %fd50, %fd40, 0d3FF0000000000000;
	{
	.reg .b32 %temp; 
	mov.b64 	{%r5, %temp}, %fd51;
	}
	{
	.reg .b32 %temp; 
	mov.b64 	{%temp, %r6}, %fd51;
	}
	shl.b32 	%r13, %r4, 20;
	add.s32 	%r14, %r13, %r6;
	mov.b64 	%fd115, {%r5, %r14};
	{
	.reg .b32 %temp; 
	mov.b64 	{%temp, %r15}, %fd8;
	}
	mov.b32 	%f2, %r15;
	abs.f32 	%f1, %f2;
	setp.lt.f32 	%p2, %f1, 0f4086232B;
	@%p2 bra 	$L__BB0_5;
	setp.lt.f64 	%p3, %fd8, 0d0000000000000000;
	add.f64 	%fd52, %fd8, 0d7FF0000000000000;
	selp.f64 	%fd115, 0d0000000000000000, %fd52, %p3;
	setp.geu.f32 	%p4, %f1, 0f40874800;
	@%p4 bra 	$L__BB0_5;
	shr.u32 	%r16, %r4, 31;
	add.s32 	%r17, %r4, %r16;
	shr.s32 	%r18, %r17, 1;
	shl.b32 	%r19, %r18, 20;
	add.s32 	%r20, %r6, %r19;
	mov.b64 	%fd53, {%r5, %r20};
	sub.s32 	%r21, %r4, %r18;
	shl.b32 	%r22, %r21, 20;
	add.s32 	%r23, %r22, 1072693248;
	mov.b32 	%r24, 0;
	mov.b64 	%fd54, {%r24, %r23};
	mul.f64 	%fd115, %fd54, %fd53;
$L__BB0_5:
	add.f64 	%fd55, %fd115, %fd115;
	mul.f64 	%fd56, %fd55, %fd6;
	sub.f64 	%fd113, %fd113, %fd56;
	mul.f64 	%fd57, %fd55, %fd7;
	sub.f64 	%fd112, %fd112, %fd57;
	add.f64 	%fd114, %fd114, %fd115;
	add.s32 	%r76, %r76, 128;
	add.s64 	%rd22, %rd22, 2048;
	setp.lt.s32 	%p5, %r76, %r11;
	@%p5 bra 	$L__BB0_2;
$L__BB0_6:
	// begin inline asm
	mov.u32 %r25, %laneid;
	// end inline asm
	setp.eq.s32 	%p6, %r25, 0;
	shr.u32 	%r41, %r1, 2;
	and.b32  	%r42, %r41, 248;
	mov.u32 	%r43, _ZZ24GaussTransform_blocked_iIdLi2EEvPKT_S2_iiS0_PS0_S3_E12temp_storage;
	add.s32 	%r44, %r43, %r42;
	add.s32 	%r8, %r44, 8;
	mov.b32 	%r26, 1;
	mov.b32 	%r39, 31;
	mov.b32 	%r40, -1;
	// begin inline asm
	{  .reg .u32 lo;  .reg .u32 hi;  .reg .pred p;  .reg .f64 r0;  mov.b64 %fd58, %fd113;  mov.b64 {lo, hi}, %fd113;  shfl.sync.down.b32 lo|p, lo, %r26, %r39, %r40;  shfl.sync.down.b32 hi|p, hi, %r26, %r39, %r40;  mov.b64 r0, {lo, hi};  @p add.f64 %fd58, %fd58, r0;}
	// end inline asm
	mov.b32 	%r29, 2;
	// begin inline asm
	{  .reg .u32 lo;  .reg .u32 hi;  .reg .pred p;  .reg .f64 r0;  mov.b64 %fd60, %fd58;  mov.b64 {lo, hi}, %fd58;  shfl.sync.down.b32 lo|p, lo, %r29, %r39, %r40;  shfl.sync.down.b32 hi|p, hi, %r29, %r39, %r40;  mov.b64 r0, {lo, hi};  @p add.f64 %fd60, %fd60, r0;}
	// end inline asm
	mov.b32 	%r32, 4;
	// begin inline asm
	{  .reg .u32 lo;  .reg .u32 hi;  .reg .pred p;  .reg .f64 r0;  mov.b64 %fd62, %fd60;  mov.b64 {lo, hi}, %fd60;  shfl.sync.down.b32 lo|p, lo, %r32, %r39, %r40;  shfl.sync.down.b32 hi|p, hi, %r32, %r39, %r40;  mov.b64 r0, {lo, hi};  @p add.f64 %fd62, %fd62, r0;}
	// end inline asm
	mov.b32 	%r35, 8;
	// begin inline asm
	{  .reg .u32 lo;  .reg .u32 hi;  .reg .pred p;  .reg .f64 r0;  mov.b64 %fd64, %fd62;  mov.b64 {lo, hi}, %fd62;  shfl.sync.down.b32 lo|p, lo, %r35, %r39, %r40;  shfl.sync.down.b32 hi|p, hi, %r35, %r39, %r40;  mov.b64 r0, {lo, hi};  @p add.f64 %fd64, %fd64, r0;}
	// end inline asm
	mov.b32 	%r38, 16;
	// begin inline asm
	{  .reg .u32 lo;  .reg .u32 hi;  .reg .pred p;  .reg .f64 r0;  mov.b64 %fd116, %fd64;  mov.b64 {lo, hi}, %fd64;  shfl.sync.down.b32 lo|p, lo, %r38, %r39, %r40;  shfl.sync.down.b32 hi|p, hi, %r38, %r39, %r40;  mov.b64 r0, {lo, hi};  @p add.f64 %fd116, %fd116, r0;}
	// end inline asm
	@%p6 bra 	$L__BB0_7;
	bra.uni 	$L__BB0_8;
$L__BB0_7:
	st.shared.f64 	[%r8], %fd116;
$L__BB0_8:
	setp.ne.s32 	%p7, %r1, 0;
	bar.sync 	0;
	@%p7 bra 	$L__BB0_10;
	ld.shared.f64 	%fd68, [_ZZ24GaussTransform_blocked_iIdLi2EEvPKT_S2_iiS0_PS0_S3_E12temp_storage+16];
	add.f64 	%fd69, %fd116, %fd68;
	ld.shared.f64 	%fd70, [_ZZ24GaussTransform_blocked_iIdLi2EEvPKT_S2_iiS0_PS0_S3_E12temp_storage+24];
	add.f64 	%fd71, %fd69, %fd70;
	ld.shared.f64 	%fd72, [_ZZ24GaussTransform_blocked_iIdLi2EEvPKT_S2_iiS0_PS0_S3_E12temp_storage+32];
	add.f64 	%fd116, %fd71, %fd72;
$L__BB0_10:
	setp.ne.s32 	%p8, %r25, 0;
	bar.sync 	0;
	mov.b32 	%r45, 1;
	mov.b32 	%r58, 31;
	mov.b32 	%r59, -1;
	// begin inline asm
	{  .reg .u32 lo;  .reg .u32 hi;  .reg .pred p;  .reg .f64 r0;  mov.b64 %fd73, %fd112;  mov.b64 {lo, hi}, %fd112;  shfl.sync.down.b32 lo|p, lo, %r45, %r58, %r59;  shfl.sync.down.b32 hi|p, hi, %r45, %r58, %r59;  mov.b64 r0, {lo, hi};  @p add.f64 %fd73, %fd73, r0;}
	// end inline asm
	mov.b32 	%r48, 2;
	// begin inline asm
	{  .reg .u32 lo;  .reg .u32 hi;  .reg .pred p;  .reg .f64 r0;  mov.b64 %fd75, %fd73;  mov.b64 {lo, hi}, %fd73;  shfl.sync.down.b32 lo|p, lo, %r48, %r58, %r59;  shfl.sync.down.b32 hi|p, hi, %r48, %r58, %r59;  mov.b64 r0, {lo, hi};  @p add.f64 %fd75, %fd75, r0;}
	// end inline asm
	mov.b32 	%r51, 4;
	// begin inline asm
	{  .reg .u32 lo;  .reg .u32 hi;  .reg .pred p;  .reg .f64 r0;  mov.b64 %fd77, %fd75;  mov.b64 {lo, hi}, %fd75;  shfl.sync.down.b32 lo|p, lo, %r51, %r58, %r59;  shfl.sync.down.b32 hi|p, hi, %r51, %r58, %r59;  mov.b64 r0, {lo, hi};  @p add.f64 %fd77, %fd77, r0;}
	// end inline asm
	mov.b32 	%r54, 8;
	// begin inline asm
	{  .reg .u32 lo;  .reg .u32 hi;  .reg .pred p;  .reg .f64 r0;  mov.b64 %fd79, %fd77;  mov.b64 {lo, hi}, %fd77;  shfl.sync.down.b32 lo|p, lo, %r54, %r58, %r59;  shfl.sync.down.b32 hi|p, hi, %r54, %r58, %r59;  mov.b64 r0, {lo, hi};  @p add.f64 %fd79, %fd79, r0;}
	// end inline asm
	mov.b32 	%r57, 16;
	// begin inline asm
	{  .reg .u32 lo;  .reg .u32 hi;  .reg .pred p;  .reg .f64 r0;  mov.b64 %fd117, %fd79;  mov.b64 {lo, hi}, %fd79;  shfl.sync.down.b32 lo|p, lo, %r57, %r58, %r59;  shfl.sync.down.b32 hi|p, hi, %r57, %r58, %r59;  mov.b64 r0, {lo, hi};  @p add.f64 %fd117, %fd117, r0;}
	// end inline asm
	@%p8 bra 	$L__BB0_12;
	st.shared.f64 	[%r8], %fd117;
$L__BB0_12:
	setp.ne.s32 	%p9, %r1, 0;
	bar.sync 	0;
	@%p9 bra 	$L__BB0_14;
	ld.shared.f64 	%fd83, [_ZZ24GaussTransform_blocked_iIdLi2EEvPKT_S2_iiS0_PS0_S3_E12temp_storage+16];
	add.f64 	%fd84, %fd117, %fd83;
	ld.shared.f64 	%fd85, [_ZZ24GaussTransform_blocked_iIdLi2EEvPKT_S2_iiS0_PS0_S3_E12temp_storage+24];
	add.f64 	%fd86, %fd84, %fd85;
	ld.shared.f64 	%fd87, [_ZZ24GaussTransform_blocked_iIdLi2EEvPKT_S2_iiS0_PS0_S3_E12temp_storage+32];
	add.f64 	%fd117, %fd86, %fd87;
$L__BB0_14:
	setp.ne.s32 	%p10, %r25, 0;
	bar.sync 	0;
	mov.b32 	%r60, 1;
	mov.b32 	%r73, 31;
	mov.b32 	%r74, -1;
	// begin inline asm
	{  .reg .u32 lo;  .reg .u32 hi;  .reg .pred p;  .reg .f64 r0;  mov.b64 %fd88, %fd114;  mov.b64 {lo, hi}, %fd114;  shfl.sync.down.b32 lo|p, lo, %r60, %r73, %r74;  shfl.sync.down.b32 hi|p, hi, %r60, %r73, %r74;  mov.b64 r0, {lo, hi};  @p add.f64 %fd88, %fd88, r0;}
	// end inline asm
	mov.b32 	%r63, 2;
	// begin inline asm
	{  .reg .u32 lo;  .reg .u32 hi;  .reg .pred p;  .reg .f64 r0;  mov.b64 %fd90, %fd88;  mov.b64 {lo, hi}, %fd88;  shfl.sync.down.b32 lo|p, lo, %r63, %r73, %r74;  shfl.sync.down.b32 hi|p, hi, %r63, %r73, %r74;  mov.b64 r0, {lo, hi};  @p add.f64 %fd90, %fd90, r0;}
	// end inline asm
	mov.b32 	%r66, 4;
	// begin inline asm
	{  .reg .u32 lo;  .reg .u32 hi;  .reg .pred p;  .reg .f64 r0;  mov.b64 %fd92, %fd90;  mov.b64 {lo, hi}, %fd90;  shfl.sync.down.b32 lo|p, lo, %r66, %r73, %r74;  shfl.sync.down.b32 hi|p, hi, %r66, %r73, %r74;  mov.b64 r0, {lo, hi};  @p add.f64 %fd92, %fd92, r0;}
	// end inline asm
	mov.b32 	%r69, 8;
	// begin inline asm
	{  .reg .u32 lo;  .reg .u32 hi;  .reg .pred p;  .reg .f64 r0;  mov.b64 %fd94, %fd92;  mov.b64 {lo, hi}, %fd92;  shfl.sync.down.b32 lo|p, lo, %r69, %r73, %r74;  shfl.sync.down.b32 hi|p, hi, %r69, %r73, %r74;  mov.b64 r0, {lo, hi};  @p add.f64 %fd94, %fd94, r0;}
	// end inline asm
	mov.b32 	%r72, 16;
	// begin inline asm
	{  .reg .u32 lo;  .reg .u32 hi;  .reg .pred p;  .reg .f64 r0;  mov.b64 %fd118, %fd94;  mov.b64 {lo, hi}, %fd94;  shfl.sync.down.b32 lo|p, lo, %r72, %r73, %r74;  shfl.sync.down.b32 hi|p, hi, %r72, %r73, %r74;  mov.b64 r0, {lo, hi};  @p add.f64 %fd118, %fd118, r0;}
	// end inline asm
	@%p10 bra 	$L__BB0_16;
	st.shared.f64 	[%r8], %fd118;
$L__BB0_16:
	setp.ne.s32 	%p11, %r1, 0;
	bar.sync 	0;
	@%p11 bra 	$L__BB0_18;
	ld.shared.f64 	%fd98, [_ZZ24GaussTransform_blocked_iIdLi2EEvPKT_S2_iiS0_PS0_S3_E12temp_storage+16];
	add.f64 	%fd99, %fd118, %fd98;
	ld.shared.f64 	%fd100, [_ZZ24GaussTransform_blocked_iIdLi2EEvPKT_S2_iiS0_PS0_S3_E12temp_storage+24];
	add.f64 	%fd101, %fd99, %fd100;
	ld.shared.f64 	%fd102, [_ZZ24GaussTransform_blocked_iIdLi2EEvPKT_S2_iiS0_PS0_S3_E12temp_storage+32];
	add.f64 	%fd118, %fd101, %fd102;
$L__BB0_18:
	setp.ne.s32 	%p12, %r1, 0;
	setp.ge.u32 	%p13, %r2, %r10;
	or.pred  	%p14, %p12, %p13;
	@%p14 bra 	$L__BB0_20;
	ld.param.u64 	%rd21, [GaussTransform_param_6];
	ld.param.u64 	%rd20, [GaussTransform_param_5];
	cvt.rn.f64.s32 	%fd103, %r10;
	mul.f64 	%fd104, %fd28, %fd103;
	cvt.rn.f64.s32 	%fd105, %r11;
	mul.f64 	%fd106, %fd104, %fd105;
	shl.b32 	%r75, %r2, 1;
	div.rn.f64 	%fd107, %fd116, %fd106;
	cvta.to.global.u64 	%rd14, %rd20;
	mul.wide.u32 	%rd15, %r75, 8;
	add.s64 	%rd16, %rd14, %rd15;
	st.global.f64 	[%rd16], %fd107;
	div.rn.f64 	%fd108, %fd117, %fd106;
	st.global.f64 	[%rd16+8], %fd108;
	cvta.to.global.u64 	%rd17, %rd21;
	mul.wide.u32 	%rd18, %r2, 8;
	add.s64 	%rd19, %rd17, %rd18;
	st.global.f64 	[%rd19], %fd118;
$L__BB0_20:
	ret;

}
	// .globl	reduce_terms
.visible .entry reduce_terms(
	.param .u64 .ptr .align 1 reduce_terms_param_0,
	.param .u64 .ptr .align 1 reduce_terms_param_1,
	.param .u32 reduce_terms_param_2,
	.param .u32 reduce_terms_param_3,
	.param .u64 .ptr .align 1 reduce_terms_param_4,
	.param .u64 .ptr .align 1 reduce_terms_param_5,
	.param .u64 .ptr .align 1 reduce_terms_param_6,
	.param .f64 reduce_terms_param_7
)
{
	.reg .pred 	%p<22>;
	.reg .b32 	%r<304>;
	.reg .b64 	%rd<98>;
	.reg .b64 	%fd<353>;
	// demoted variable
	.shared .align 16 .b8 _ZZ12reduce_termsE12temp_storage[176];
	ld.param.u32 	%r64, [reduce_terms_param_2];
	ld.param.u64 	%rd6, [reduce_terms_param_4];
	ld.param.f64 	%fd117, [reduce_terms_param_7];
	cvta.to.global.u64 	%rd1, %rd6;
	mov.u32 	%r1, %tid.x;
	setp.ge.s32 	%p1, %r1, %r64;
	mov.f64 	%fd323, 0d0000000000000000;
	mov.f64 	%fd324, %fd323;
	mov.f64 	%fd325, %fd323;
	mov.f64 	%fd326, %fd323;
	mov.f64 	%fd327, %fd323;
	mov.f64 	%fd328, %fd323;
	mov.f64 	%fd329, %fd323;
	@%p1 bra 	$L__BB1_9;
	not.b32 	%r66, %r1;
	add.s32 	%r2, %r64, %r66;
	shr.u32 	%r67, %r2, 7;
	add.s32 	%r3, %r67, 1;
	setp.lt.u32 	%p2, %r2, 384;
	mov.f64 	%fd329, 0d0000000000000000;
	mov.u32 	%r299, %r1;
	mov.f64 	%fd328, %fd329;
	mov.f64 	%fd327, %fd329;
	mov.f64 	%fd326, %fd329;
	mov.f64 	%fd325, %fd329;
	mov.f64 	%fd324, %fd329;
	mov.f64 	%fd323, %fd329;
	@%p2 bra 	$L__BB1_4;
	shl.b32 	%r68, %r1, 1;
	add.s32 	%r297, %r68, 512;
	and.b32  	%r69, %r3, 67108860;
	neg.s32 	%r296, %r69;
	mov.f64 	%fd329, 0d0000000000000000;
	mov.u32 	%r299, %r1;
$L__BB1_3:
	.pragma "nounroll";
	ld.param.u64 	%rd95, [reduce_terms_param_6];
	ld.param.u64 	%rd92, [reduce_terms_param_5];
	mul.wide.u32 	%rd7, %r299, 8;
	add.s64 	%rd8, %rd1, %rd7;
	ld.global.nc.f64 	%fd122, [%rd8];
	add.f64 	%fd123, %fd323, %fd122;
	add.s32 	%r70, %r297, -512;
	cvta.to.global.u64 	%rd9, %rd92;
	mul.wide.u32 	%rd10, %r70, 8;
	add.s64 	%rd11, %rd9, %rd10;
	ld.global.nc.f64 	%fd124, [%rd11];
	add.f64 	%fd125, %fd324, %fd124;
	ld.global.nc.f64 	%fd126, [%rd11+8];
	add.f64 	%fd127, %fd325, %fd126;
	cvta.to.global.u64 	%rd12, %rd95;
	add.s64 	%rd13, %rd12, %rd10;
	ld.global.nc.f64 	%fd128, [%rd13];
	fma.rn.f64 	%fd129, %fd124, %fd128, %fd326;
	ld.global.nc.f64 	%fd130, [%rd13+8];
	fma.rn.f64 	%fd131, %fd124, %fd130, %fd327;
	fma.rn.f64 	%fd132, %fd126, %fd128, %fd328;
	fma.rn.f64 	%fd133, %fd126, %fd130, %fd329;
	ld.global.nc.f64 	%fd134, [%rd8+1024];
	add.f64 	%fd135, %fd123, %fd134;
	add.s32 	%r71, %r297, -256;
	mul.wide.u32 	%rd14, %r71, 8;
	add.s64 	%rd15, %rd9, %rd14;
	ld.global.nc.f64 	%fd136, [%rd15];
	add.f64 	%fd137, %fd125, %fd136;
	ld.global.nc.f64 	%fd138, [%rd15+8];
	add.f64 	%fd139, %fd127, %fd138;
	add.s64 	%rd16, %rd12, %rd14;
	ld.global.nc.f64 	%fd140, [%rd16];
	fma.rn.f64 	%fd141, %fd136, %fd140, %fd129;
	ld.global.nc.f64 	%fd142, [%rd16+8];
	fma.rn.f64 	%fd143, %fd136, %fd142, %fd131;
	fma.rn.f64 	%fd144, %fd138, %fd140, %fd132;
	fma.rn.f64 	%fd145, %fd138, %fd142, %fd133;
	ld.global.nc.f64 	%fd146, [%rd8+2048];
	add.f64 	%fd147, %fd135, %fd146;
	add.s32 	%r72, %r297, 256;
	mul.wide.u32 	%rd17, %r297, 8;
	add.s64 	%rd18, %rd9, %rd17;
	ld.global.nc.f64 	%fd148, [%rd18];
	add.f64 	%fd149, %fd137, %fd148;
	ld.global.nc.f64 	%fd150, [%rd18+8];
	add.f64 	%fd151, %fd139, %fd150;
	add.s64 	%rd19, %rd12, %rd17;
	ld.global.nc.f64 	%fd152, [%rd19];
	fma.rn.f64 	%fd153, %fd148, %fd152, %fd141;
	ld.global.nc.f64 	%fd154, [%rd19+8];
	fma.rn.f64 	%fd155, %fd148, %fd154, %fd143;
	fma.rn.f64 	%fd156, %fd150, %fd152, %fd144;
	fma.rn.f64 	%fd157, %fd150, %fd154, %fd145;
	ld.global.nc.f64 	%fd158, [%rd8+3072];
	add.f64 	%fd323, %fd147, %fd158;
	mul.wide.u32 	%rd20, %r72, 8;
	add.s64 	%rd21, %rd9, %rd20;
	ld.global.nc.f64 	%fd159, [%rd21];
	add.f64 	%fd324, %fd149, %fd159;
	ld.global.nc.f64 	%fd160, [%rd21+8];
	add.f64 	%fd325, %fd151, %fd160;
	add.s64 	%rd22, %rd12, %rd20;
	ld.global.nc.f64 	%fd161, [%rd22];
	fma.rn.f64 	%fd326, %fd159, %fd161, %fd153;
	ld.global.nc.f64 	%fd162, [%rd22+8];
	fma.rn.f64 	%fd327, %fd159, %fd162, %fd155;
	fma.rn.f64 	%fd328, %fd160, %fd161, %fd156;
	fma.rn.f64 	%fd329, %fd160, %fd162, %fd157;
	add.s32 	%r299, %r299, 512;
	add.s32 	%r297, %r297, 1024;
	add.s32 	%r296, %r296, 4;
	setp.ne.s32 	%p3, %r296, 0;
	@%p3 bra 	$L__BB1_3;
$L__BB1_4:
	shr.u32 	%r74, %r2, 7;
	add.s32 	%r75, %r74, 1;
	and.b32  	%r73, %r75, 3;
	setp.eq.s32 	%p4, %r73, 0;
	@%p4 bra 	$L__BB1_9;
	setp.eq.s32 	%p5, %r73, 1;
	@%p5 bra 	$L__BB1_7;
	ld.param.u64 	%rd96, [reduce_terms_param_6];
	ld.param.u64 	%rd93, [reduce_terms_param_5];
	mul.wide.u32 	%rd23, %r299, 8;
	add.s64 	%rd24, %rd1, %rd23;
	ld.global.nc.f64 	%fd164, [%rd24];
	add.f64 	%fd165, %fd323, %fd164;
	shl.b32 	%r76, %r299, 1;
	cvta.to.global.u64 	%rd25, %rd93;
	mul.wide.u32 	%rd26, %r76, 8;
	add.s64 	%rd27, %rd25, %rd26;
	ld.global.nc.f64 	%fd166, [%rd27];
	add.f64 	%fd167, %fd324, %fd166;
	ld.global.nc.f64 	%fd168, [%rd27+8];
	add.f64 	%fd169, %fd325, %fd168;
	cvta.to.global.u64 	%rd28, %rd96;
	add.s64 	%rd29, %rd28, %rd26;
	ld.global.nc.f64 	%fd170, [%rd29];
	fma.rn.f64 	%fd171, %fd166, %fd170, %fd326;
	ld.global.nc.f64 	%fd172, [%rd29+8];
	fma.rn.f64 	%fd173, %fd166, %fd172, %fd327;
	fma.rn.f64 	%fd174, %fd168, %fd170, %fd328;
	fma.rn.f64 	%fd175, %fd168, %fd172, %fd329;
	ld.global.nc.f64 	%fd176, [%rd24+1024];
	add.f64 	%fd323, %fd165, %fd176;
	add.s32 	%r77, %r76, 256;
	mul.wide.u32 	%rd30, %r77, 8;
	add.s64 	%rd31, %rd25, %rd30;
	ld.global.nc.f64 	%fd177, [%rd31];
	add.f64 	%fd324, %fd167, %fd177;
	ld.global.nc.f64 	%fd178, [%rd31+8];
	add.f64 	%fd325, %fd169, %fd178;
	add.s64 	%rd32, %rd28, %rd30;
	ld.global.nc.f64 	%fd179, [%rd32];
	fma.rn.f64 	%fd326, %fd177, %fd179, %fd171;
	ld.global.nc.f64 	%fd180, [%rd32+8];
	fma.rn.f64 	%fd327, %fd177, %fd180, %fd173;
	fma.rn.f64 	%fd328, %fd178, %fd179, %fd174;
	fma.rn.f64 	%fd329, %fd178, %fd180, %fd175;
	add.s32 	%r299, %r299, 256;
$L__BB1_7:
	and.b32  	%r78, %r2, 128;
	setp.ne.s32 	%p6, %r78, 0;
	@%p6 bra 	$L__BB1_9;
	ld.param.u64 	%rd97, [reduce_terms_param_6];
	ld.param.u64 	%rd94, [reduce_terms_param_5];
	mul.wide.u32 	%rd33, %r299, 8;
	add.s64 	%rd34, %rd1, %rd33;
	ld.global.nc.f64 	%fd181, [%rd34];
	add.f64 	%fd323, %fd323, %fd181;
	shl.b32 	%r79, %r299, 1;
	cvta.to.global.u64 	%rd35, %rd94;
	mul.wide.u32 	%rd36, %r79, 8;
	add.s64 	%rd37, %rd35, %rd36;
	ld.global.nc.f64 	%fd182, [%rd37];
	add.f64 	%fd324, %fd324, %fd182;
	ld.global.nc.f64 	%fd183, [%rd37+8];
	add.f64 	%fd325, %fd325, %fd183;
	cvta.to.global.u64 	%rd38, %rd97;
	add.s64 	%rd39, %rd38, %rd36;
	ld.global.nc.f64 	%fd184, [%rd39];
	fma.rn.f64 	%fd326, %fd182, %fd184, %fd326;
	ld.global.nc.f64 	%fd185, [%rd39+8];
	fma.rn.f64 	%fd327, %fd182, %fd185, %fd327;
	fma.rn.f64 	%fd328, %fd183, %fd184, %fd328;
	fma.rn.f64 	%fd329, %fd183, %fd185, %fd329;
$L__BB1_9:
	abs.f64 	%fd64, %fd117;
	setp.neu.f64 	%p7, %fd64, 0d7FF0000000000000;
	@%p7 bra 	$L__BB1_11;
	mov.f64 	%fd191, 0d0000000000000000;
	mul.rn.f64 	%fd330, %fd117, %fd191;
	mov.b32 	%r301, 0;
	bra.uni 	$L__BB1_13;
$L__BB1_11:
	mul.f64 	%fd186, %fd117, 0d3FE45F306DC9C883;
	cvt.rni.s32.f64 	%r301, %fd186;
	cvt.rn.f64.s32 	%fd187, %r301;
	fma.rn.f64 	%fd188, %fd187, 0dBFF921FB54442D18, %fd117;
	fma.rn.f64 	%fd189, %fd187, 0dBC91A62633145C00, %fd188;
	fma.rn.f64 	%fd330, %fd187, 0dB97B839A252049C0, %fd189;
	setp.ltu.f64 	%p8, %fd64, 0d41E0000000000000;
	@%p8 bra 	$L__BB1_13;
	{ // callseq 0, 0
	.param .b64 param0;
	st.param.f64 	[param0], %fd117;
	.param .align 16 .b8 retval0[16];
	call.uni (retval0), 
	__internal_trig_reduction_slowpathd, 
	(
	param0
	);
	ld.param.f64 	%fd330, [retval0];
	ld.param.b32 	%r301, [retval0+8];
	} // callseq 0
$L__BB1_13:
	setp.neu.f64 	%p9, %fd64, 0d7FF0000000000000;
	shl.b32 	%r82, %r301, 6;
	cvt.u64.u32 	%rd40, %r82;
	and.b64  	%rd41, %rd40, 64;
	mov.u64 	%rd42, __cudart_sin_cos_coeffs;
	add.s64 	%rd43, %rd42, %rd41;
	mul.rn.f64 	%fd192, %fd330, %fd330;
	and.b32  	%r83, %r301, 1;
	setp.eq.b32 	%p10, %r83, 1;
	selp.f64 	%fd193, 0dBDA8FF8320FD8164, 0d3DE5DB65F9785EBA, %p10;
	ld.global.nc.v2.f64 	{%fd194, %fd195}, [%rd43];
	fma.rn.f64 	%fd196, %fd193, %fd192, %fd194;
	fma.rn.f64 	%fd197, %fd196, %fd192, %fd195;
	ld.global.nc.v2.f64 	{%fd198, %fd199}, [%rd43+16];
	fma.rn.f64 	%fd200, %fd197, %fd192, %fd198;
	fma.rn.f64 	%fd201, %fd200, %fd192, %fd199;
	ld.global.nc.v2.f64 	{%fd202, %fd203}, [%rd43+32];
	fma.rn.f64 	%fd204, %fd201, %fd192, %fd202;
	fma.rn.f64 	%fd205, %fd204, %fd192, %fd203;
	fma.rn.f64 	%fd206, %fd205, %fd330, %fd330;
	fma.rn.f64 	%fd207, %fd205, %fd192, 0d3FF0000000000000;
	selp.f64 	%fd208, %fd207, %fd206, %p10;
	and.b32  	%r84, %r301, 2;
	setp.eq.s32 	%p11, %r84, 0;
	mov.f64 	%fd209, 0d0000000000000000;
	sub.f64 	%fd210, %fd209, %fd208;
	selp.f64 	%fd69, %fd208, %fd210, %p11;
	@%p9 bra 	$L__BB1_15;
	mov.f64 	%fd216, 0d0000000000000000;
	mul.rn.f64 	%fd332, %fd117, %fd216;
	mov.b32 	%r303, 1;
	bra.uni 	$L__BB1_18;
$L__BB1_15:
	mul.f64 	%fd211, %fd117, 0d3FE45F306DC9C883;
	cvt.rni.s32.f64 	%r302, %fd211;
	cvt.rn.f64.s32 	%fd212, %r302;
	fma.rn.f64 	%fd213, %fd212, 0dBFF921FB54442D18, %fd117;
	fma.rn.f64 	%fd214, %fd212, 0dBC91A62633145C00, %fd213;
	fma.rn.f64 	%fd332, %fd212, 0dB97B839A252049C0, %fd214;
	setp.ltu.f64 	%p12, %fd64, 0d41E0000000000000;
	@%p12 bra 	$L__BB1_17;
	{ // callseq 1, 0
	.param .b64 param0;
	st.param.f64 	[param0], %fd117;
	.param .align 16 .b8 retval0[16];
	call.uni (retval0), 
	__internal_trig_reduction_slowpathd, 
	(
	param0
	);
	ld.param.f64 	%fd332, [retval0];
	ld.param.b32 	%r302, [retval0+8];
	} // callseq 1
$L__BB1_17:
	add.s32 	%r303, %r302, 1;
$L__BB1_18:
	ld.param.u32 	%r295, [reduce_terms_param_3];
	shl.b32 	%r128, %r303, 6;
	cvt.u64.u32 	%rd44, %r128;
	and.b64  	%rd45, %rd44, 64;
	mov.u64 	%rd46, __cudart_sin_cos_coeffs;
	add.s64 	%rd47, %rd46, %rd45;
	mul.rn.f64 	%fd217, %fd332, %fd332;
	and.b32  	%r129, %r303, 1;
	setp.eq.b32 	%p13, %r129, 1;
	selp.f64 	%fd218, 0dBDA8FF8320FD8164, 0d3DE5DB65F9785EBA, %p13;
	ld.global.nc.v2.f64 	{%fd219, %fd220}, [%rd47];
	fma.rn.f64 	%fd221, %fd218, %fd217, %fd219;
	fma.rn.f64 	%fd222, %fd221, %fd217, %fd220;
	ld.global.nc.v2.f64 	{%fd223, %fd224}, [%rd47+16];
	fma.rn.f64 	%fd225, %fd222, %fd217, %fd223;
	fma.rn.f64 	%fd226, %fd225, %fd217, %fd224;
	ld.global.nc.v2.f64 	{%fd227, %fd228}, [%rd47+32];
	fma.rn.f64 	%fd229, %fd226, %fd217, %fd227;
	fma.rn.f64 	%fd230, %fd229, %fd217, %fd228;
	fma.rn.f64 	%fd231, %fd230, %fd332, %fd332;
	fma.rn.f64 	%fd232, %fd230, %fd217, 0d3FF0000000000000;
	selp.f64 	%fd233, %fd232, %fd231, %p13;
	and.b32  	%r130, %r303, 2;
	setp.eq.s32 	%p14, %r130, 0;
	mov.f64 	%fd234, 0d0000000000000000;
	sub.f64 	%fd235, %fd234, %fd233;
	selp.f64 	%fd236, %fd233, %fd235, %p14;
	neg.f64 	%fd237, %fd236;
	mul.f64 	%fd238, %fd327, %fd237;
	mul.f64 	%fd239, %fd326, %fd69;
	sub.f64 	%fd240, %fd238, %fd239;
	fma.rn.f64 	%fd241, %fd328, %fd236, %fd240;
	mul.f64 	%fd242, %fd329, %fd69;
	sub.f64 	%fd339, %fd241, %fd242;
	mov.b64 	%rd48, %fd339;
	mov.b64 	{%r109, %r114}, %rd48;
	mul.lo.s32 	%r131, %r295, %r64;
	cvt.rn.f64.s32 	%fd243, %r131;
	div.rn.f64 	%fd340, %fd323, %fd243;
	mov.b64 	%rd49, %fd340;
	mov.b64 	{%r119, %r124}, %rd49;
	// begin inline asm
	mov.u32 %r87, %laneid;
	// end inline asm
	mov.b64 	%rd50, %fd324;
	mov.b64 	{%r89, %r94}, %rd50;
	mov.b32 	%r125, 1;
	mov.b32 	%r126, 31;
	mov.b32 	%r127, -1;
	// begin inline asm
	shfl.sync.down.b32 %r88, %r89, %r125, %r126, %r127;
	// end inline asm
	// begin inline asm
	shfl.sync.down.b32 %r93, %r94, %r125, %r126, %r127;
	// end inline asm
	mov.b64 	%rd51, %fd325;
	mov.b64 	{%r99, %r104}, %rd51;
	// begin inline asm
	shfl.sync.down.b32 %r98, %r99, %r125, %r126, %r127;
	// end inline asm
	// begin inline asm
	shfl.sync.down.b32 %r103, %r104, %r125, %r126, %r127;
	// end inline asm
	// begin inline asm
	shfl.sync.down.b32 %r108, %r109, %r125, %r126, %r127;
	// end inline asm
	// begin inline asm
	shfl.sync.down.b32 %r113, %r114, %r125, %r126, %r127;
	// end inline asm
	// begin inline asm
	shfl.sync.down.b32 %r118, %r119, %r125, %r126, %r127;
	// end inline asm
	// begin inline asm
	shfl.sync.down.b32 %r123, %r124, %r125, %r126, %r127;
	// end inline asm
	setp.gt.s32 	%p15, %r87, 30;
	@%p15 bra 	$L__BB1_20;
	mov.b64 	%rd52, {%r118, %r123};
	mov.b64 	%fd244, %rd52;
	mov.b64 	%rd53, {%r108, %r113};
	mov.b64 	%fd245, %rd53;
	mov.b64 	%rd54, {%r98, %r103};
	mov.b64 	%fd246, %rd54;
	mov.b64 	%rd55, {%r88, %r93};
	mov.b64 	%fd247, %rd55;
	add.f64 	%fd324, %fd324, %fd247;
	add.f64 	%fd325, %fd325, %fd246;
	add.f64 	%fd339, %fd339, %fd245;
	add.f64 	%fd340, %fd340, %fd244;
$L__BB1_20:
	mov.b64 	%rd56, %fd324;
	mov.b64 	{%r133, %r138}, %rd56;
	mov.b32 	%r169, 2;
	mov.b32 	%r170, 31;
	mov.b32 	%r171, -1;
	// begin inline asm
	shfl.sync.down.b32 %r132, %r133, %r169, %r170, %r171;
	// end inline asm
	// begin inline asm
	shfl.sync.down.b32 %r137, %r138, %r169, %r170, %r171;
	// end inline asm
	mov.b64 	%rd57, %fd325;
	mov.b64 	{%r143, %r148}, %rd57;
	// begin inline asm
	shfl.sync.down.b32 %r142, %r143, %r169, %r170, %r171;
	// end inline asm
	// begin inline asm
	shfl.sync.down.b32 %r147, %r148, %r169, %r170, %r171;
	// end inline asm
	mov.b64 	%rd58, %fd339;
	mov.b64 	{%r153, %r158}, %rd58;
	// begin inline asm
	shfl.sync.down.b32 %r152, %r153, %r169, %r170, %r171;
	// end inline asm
	// begin inline asm
	shfl.sync.down.b32 %r157, %r158, %r169, %r170, %r171;
	// end inline asm
	mov.b64 	%rd59, %fd340;
	mov.b64 	{%r163, %r168}, %rd59;
	// begin inline asm
	shfl.sync.down.b32 %r162, %r163, %r169, %r170, %r171;
	// end inline asm
	// begin inline asm
	shfl.sync.down.b32 %r167, %r168, %r169, %r170, %r171;
	// end inline asm
	setp.gt.s32 	%p16, %r87, 29;
	@%p16 bra 	$L__BB1_22;
	mov.b64 	%rd60, {%r162, %r167};
	mov.b64 	%fd248, %rd60;
	mov.b64 	%rd61, {%r152, %r157};
	mov.b64 	%fd249, %rd61;
	mov.b64 	%rd62, {%r142, %r147};
	mov.b64 	%fd250, %rd62;
	mov.b64 	%rd63, {%r132, %r137};
	mov.b64 	%fd251, %rd63;
	add.f64 	%fd324, %fd324, %fd251;
	add.f64 	%fd325, %fd325, %fd250;
	add.f64 	%fd339, %fd339, %fd249;
	add.f64 	%fd340, %fd340, %fd248;
$L__BB1_22:
	mov.b64 	%rd64, %fd324;
	mov.b64 	{%r173, %r178}, %rd64;
	mov.b32 	%r209, 4;
	mov.b32 	%r210, 31;
	mov.b32 	%r211, -1;
	// begin inline asm
	shfl.sync.down.b32 %r172, %r173, %r209, %r210, %r211;
	// end inline asm
	// begin inline asm
	shfl.sync.down.b32 %r177, %r178, %r209, %r210, %r211;
	// end inline asm
	mov.b64 	%rd65, %fd325;
	mov.b64 	{%r183, %r188}, %rd65;
	// begin inline asm
	shfl.sync.down.b32 %r182, %r183, %r209, %r210, %r211;
	// end inline asm
	// begin inline asm
	shfl.sync.down.b32 %r187, %r188, %r209, %r210, %r211;
	// end inline asm
	mov.b64 	%rd66, %fd339;
	mov.b64 	{%r193, %r198}, %rd66;
	// begin inline asm
	shfl.sync.down.b32 %r192, %r193, %r209, %r210, %r211;
	// end inline asm
	// begin inline asm
	shfl.sync.down.b32 %r197, %r198, %r209, %r210, %r211;
	// end inline asm
	mov.b64 	%rd67, %fd340;
	mov.b64 	{%r203, %r208}, %rd67;
	// begin inline asm
	shfl.sync.down.b32 %r202, %r203, %r209, %r210, %r211;
	// end inline asm
	// begin inline asm
	shfl.sync.down.b32 %r207, %r208, %r209, %r210, %r211;
	// end inline asm
	setp.gt.s32 	%p17, %r87, 27;
	@%p17 bra 	$L__BB1_24;
	mov.b64 	%rd68, {%r202, %r207};
	mov.b64 	%fd252, %rd68;
	mov.b64 	%rd69, {%r192, %r197};
	mov.b64 	%fd253, %rd69;
	mov.b64 	%rd70, {%r182, %r187};
	mov.b64 	%fd254, %rd70;
	mov.b64 	%rd71, {%r172, %r177};
	mov.b64 	%fd255, %rd71;
	add.f64 	%fd324, %fd324, %fd255;
	add.f64 	%fd325, %fd325, %fd254;
	add.f64 	%fd339, %fd339, %fd253;
	add.f64 	%fd340, %fd340, %fd252;
$L__BB1_24:
	mov.b64 	%rd72, %fd324;
	mov.b64 	{%r213, %r218}, %rd72;
	mov.b32 	%r249, 8;
	mov.b32 	%r250, 31;
	mov.b32 	%r251, -1;
	// begin inline asm
	shfl.sync.down.b32 %r212, %r213, %r249, %r250, %r251;
	// end inline asm
	// begin inline asm
	shfl.sync.down.b32 %r217, %r218, %r249, %r250, %r251;
	// end inline asm
	mov.b64 	%rd73, %fd325;
	mov.b64 	{%r223, %r228}, %rd73;
	// begin inline asm
	shfl.sync.down.b32 %r222, %r223, %r249, %r250, %r251;
	// end inline asm
	// begin inline asm
	shfl.sync.down.b32 %r227, %r228, %r249, %r250, %r251;
	// end inline asm
	mov.b64 	%rd74, %fd339;
	mov.b64 	{%r233, %r238}, %rd74;
	// begin inline asm
	shfl.sync.down.b32 %r232, %r233, %r249, %r250, %r251;
	// end inline asm
	// begin inline asm
	shfl.sync.down.b32 %r237, %r238, %r249, %r250, %r251;
	// end inline asm
	mov.b64 	%rd75, %fd340;
	mov.b64 	{%r243, %r248}, %rd75;
	// begin inline asm
	shfl.sync.down.b32 %r242, %r243, %r249, %r250, %r251;
	// end inline asm
	// begin inline asm
	shfl.sync.down.b32 %r247, %r248, %r249, %r250, %r251;
	// end inline asm
	setp.gt.s32 	%p18, %r87, 23;
	@%p18 bra 	$L__BB1_26;
	mov.b64 	%rd76, {%r242, %r247};
	mov.b64 	%fd256, %rd76;
	mov.b64 	%rd77, {%r232, %r237};
	mov.b64 	%fd257, %rd77;
	mov.b64 	%rd78, {%r222, %r227};
	mov.b64 	%fd258, %rd78;
	mov.b64 	%rd79, {%r212, %r217};
	mov.b64 	%fd259, %rd79;
	add.f64 	%fd324, %fd324, %fd259;
	add.f64 	%fd325, %fd325, %fd258;
	add.f64 	%fd339, %fd339, %fd257;
	add.f64 	%fd340, %fd340, %fd256;
$L__BB1_26:
	mov.b64 	%rd80, %fd324;
	mov.b64 	{%r253, %r258}, %rd80;
	mov.b32 	%r289, 16;
	mov.b32 	%r290, 31;
	mov.b32 	%r291, -1;
	// begin inline asm
	shfl.sync.down.b32 %r252, %r253, %r289, %r290, %r291;
	// end inline asm
	// begin inline asm
	shfl.sync.down.b32 %r257, %r258, %r289, %r290, %r291;
	// end inline asm
	mov.b64 	%rd81, %fd325;
	mov.b64 	{%r263, %r268}, %rd81;
	// begin inline asm
	shfl.sync.down.b32 %r262, %r263, %r289, %r290, %r291;
	// end inline asm
	// begin inline asm
	shfl.sync.down.b32 %r267, %r268, %r289, %r290, %r291;
	// end inline asm
	mov.b64 	%rd82, %fd339;
	mov.b64 	{%r273, %r278}, %rd82;
	// begin inline asm
	shfl.sync.down.b32 %r272, %r273, %r289, %r290, %r291;
	// end inline asm
	// begin inline asm
	shfl.sync.down.b32 %r277, %r278, %r289, %r290, %r291;
	// end inline asm
	mov.b64 	%rd83, %fd340;
	mov.b64 	{%r283, %r288}, %rd83;
	// begin inline asm
	shfl.sync.down.b32 %r282, %r283, %r289, %r290, %r291;
	// end inline asm
	// begin inline asm
	shfl.sync.down.b32 %r287, %r288, %r289, %r290, %r291;
	// end inline asm
	setp.gt.s32 	%p19, %r87, 15;
	@%p19 bra 	$L__BB1_29;
	mov.b64 	%rd84, {%r282, %r287};
	mov.b64 	%fd260, %rd84;
	mov.b64 	%rd85, {%r272, %r277};
	mov.b64 	%fd261, %rd85;
	mov.b64 	%rd86, {%r262, %r267};
	mov.b64 	%fd262, %rd86;
	mov.b64 	%rd87, {%r252, %r257};
	mov.b64 	%fd263, %rd87;
	add.f64 	%fd324, %fd324, %fd263;
	add.f64 	%fd325, %fd325, %fd262;
	add.f64 	%fd339, %fd339, %fd261;
	add.f64 	%fd340, %fd340, %fd260;
	setp.ne.s32 	%p20, %r87, 0;
	@%p20 bra 	$L__BB1_29;
	and.b32  	%r292, %r1, 992;
	mov.u32 	%r293, _ZZ12reduce_termsE12temp_storage;
	add.s32 	%r294, %r293, %r292;
	st.shared.v2.f64 	[%r294+16], {%fd324, %fd325};
	st.shared.v2.f64 	[%r294+32], {%fd339, %fd340};
$L__BB1_29:
	bar.sync 	0;
	setp.ne.s32 	%p21, %r1, 0;
	@%p21 bra 	$L__BB1_31;
	ld.param.u64 	%rd91, [reduce_terms_param_1];
	ld.param.u64 	%rd90, [reduce_terms_param_0];
	cvta.to.global.u64 	%rd88, %rd91;
	ld.shared.v2.f64 	{%fd264, %fd265}, [_ZZ12reduce_termsE12temp_storage+48];
	ld.shared.v2.f64 	{%fd266, %fd267}, [_ZZ12reduce_termsE12temp_storage+64];
	add.f64 	%fd268, %fd324, %fd264;
	add.f64 	%fd269, %fd325, %fd265;
	add.f64 	%fd270, %fd339, %fd266;
	add.f64 	%fd271, %fd340, %fd267;
	ld.shared.v2.f64 	{%fd272, %fd273}, [_ZZ12reduce_termsE12temp_storage+80];
	ld.shared.v2.f64 	{%fd274, %fd275}, [_ZZ12reduce_termsE12temp_storage+96];
	add.f64 	%fd276, %fd268, %fd272;
	add.f64 	%fd277, %fd269, %fd273;
	add.f64 	%fd278, %fd270, %fd274;
	add.f64 	%fd279, %fd271, %fd275;
	ld.shared.v2.f64 	{%fd280, %fd281}, [_ZZ12reduce_termsE12temp_storage+112];
	ld.shared.v2.f64 	{%fd282, %fd283}, [_ZZ12reduce_termsE12temp_storage+128];
	add.f64 	%fd284, %fd276, %fd280;
	add.f64 	%fd285, %fd277, %fd281;
	add.f64 	%fd286, %fd278, %fd282;
	add.f64 	%fd287, %fd279, %fd283;
	cvta.to.global.u64 	%rd89, %rd90;
	st.global.f64 	[%rd89], %fd287;
	st.global.f64 	[%rd88], %fd284;
	st.global.f64 	[%rd88+8], %fd285;
	st.global.f64 	[%rd88+16], %fd286;
$L__BB1_31:
	ret;

}
	// .globl	_ZN3cub18CUB_300001_SM_10006detail11EmptyKernelIvEEvv
.visible .entry _ZN3cub18CUB_300001_SM_10006detail11EmptyKernelIvEEvv()
{


	ret;

}
.func  (.param .align 16 .b8 func_retval0[16]) __internal_trig_reduction_slowpathd(
	.param .b64 __internal_trig_reduction_slowpathd_param_0
)
{
	.local .align 8 .b8 	__local_depot3[40];
	.reg .b64 	%SP;
	.reg .b64 	%SPL;
	.reg .pred 	%p<10>;
	.reg .b32 	%r<47>;
	.reg .b64 	%rd<74>;
	.reg .b64 	%fd<5>;

	mov.u64 	%SPL, __local_depot3;
	ld.param.f64 	%fd4, [__internal_trig_reduction_slowpathd_param_0];
	add.u64 	%rd1, %SPL, 0;
	{
	.reg .b32 %temp; 
	mov.b64 	{%temp, %r1}, %fd4;
	}
	shr.u32 	%r2, %r1, 20;
	and.b32  	%r3, %r2, 2047;
	setp.eq.s32 	%p1, %r3, 2047;
	mov.b32 	%r46, 0;
	@%p1 bra 	$L__BB3_9;
	add.s32 	%r20, %r3, -1024;
	mov.b64 	%rd20, %fd4;
	shl.b64 	%rd2, %rd20, 11;
	shr.u32 	%r4, %r20, 6;
	sub.s32 	%r45, 15, %r4;
	sub.s32 	%r21, 19, %r4;
	setp.lt.u32 	%p2, %r20, 128;
	selp.b32 	%r6, 18, %r21, %p2;
	setp.ge.s32 	%p3, %r45, %r6;
	mov.b64 	%rd70, 0;
	@%p3 bra 	$L__BB3_4;
	add.s32 	%r23, %r6, %r4;
	neg.s32 	%r43, %r23;
	or.b64  	%rd3, %rd2, -9223372036854775808;
	mov.b64 	%rd70, 0;
	mov.b32 	%r42, 0;
	mov.u64 	%rd25, __cudart_i2opi_d;
	mov.u32 	%r44, %r45;
$L__BB3_3:
	.pragma "nounroll";
	mul.wide.s32 	%rd22, %r42, 8;
	add.s64 	%rd23, %rd1, %rd22;
	mul.wide.s32 	%rd24, %r44, 8;
	add.s64 	%rd26, %rd25, %rd24;
	ld.global.nc.u64 	%rd27, [%rd26];
	{
	.reg .u32 %r0, %r1, %r2, %r3, %alo, %ahi, %blo, %bhi, %clo, %chi;
	mov.b64 	{%alo,%ahi}, %rd27;
	mov.b64 	{%blo,%bhi}, %rd3;
	mov.b64 	{%clo,%chi}, %rd70;
	mad.lo.cc.u32 	%r0, %alo, %blo, %clo;
	madc.hi.cc.u32 	%r1, %alo, %blo, %chi;
	madc.hi.u32 	%r2, %alo, %bhi, 0;
	mad.lo.cc.u32 	%r1, %alo, %bhi, %r1;
	madc.hi.cc.u32 	%r2, %ahi, %blo, %r2;
	madc.hi.u32 	%r3, %ahi, %bhi, 0;
	mad.lo.cc.u32 	%r1, %ahi, %blo, %r1;
	madc.lo.cc.u32 	%r2, %ahi, %bhi, %r2;
	addc.u32 	%r3, %r3, 0;
	mov.b64 	%rd28, {%r0,%r1};
	mov.b64 	%rd70, {%r2,%r3};
	}
	st.local.u64 	[%rd23], %rd28;
	add.s32 	%r44, %r44, 1;
	add.s32 	%r43, %r43, 1;
	add.s32 	%r42, %r42, 1;
	setp.ne.s32 	%p4, %r43, -15;
	mov.u32 	%r45, %r6;
	@%p4 bra 	$L__BB3_3;
$L__BB3_4:
	cvt.s64.s32 	%rd29, %r45;
	cvt.u64.u32 	%rd30, %r4;
	add.s64 	%rd31, %rd30, %rd29;
	shl.b64 	%rd32, %rd31, 3;
	add.s64 	%rd33, %rd1, %rd32;
	st.local.u64 	[%rd33+-120], %rd70;
	and.b32  	%r15, %r2, 63;
	ld.local.u64 	%rd72, [%rd1+16];
	ld.local.u64 	%rd71, [%rd1+24];
	setp.eq.s32 	%p5, %r15, 0;
	@%p5 bra 	$L__BB3_6;
	shl.b64 	%rd34, %rd71, %r15;
	shr.u64 	%rd35, %rd72, 1;
	xor.b32  	%r24, %r15, 63;
	shr.u64 	%rd36, %rd35, %r24;
	or.b64  	%rd71, %rd34, %rd36;
	ld.local.u64 	%rd37, [%rd1+8];
	shl.b64 	%rd38, %rd72, %r15;
	shr.u64 	%rd39, %rd37, 1;
	shr.u64 	%rd40, %rd39, %r24;
	or.b64  	%rd72, %rd38, %rd40;
$L__BB3_6:
	and.b32  	%r25, %r1, -2147483648;
	shr.u64 	%rd41, %rd71, 62;
	cvt.u32.u64 	%r26, %rd41;
	mov.b64 	{%r27, %r28}, %rd71;
	mov.b64 	{%r29, %r30}, %rd72;
	shf.l.wrap.b32 	%r31, %r30, %r27, 2;
	shf.l.wrap.b32 	%r32, %r27, %r28, 2;
	mov.b64 	%rd42, {%r31, %r32};
	shl.b64 	%rd43, %rd72, 2;
	shr.u64 	%rd44, %rd42, 63;
	cvt.u32.u64 	%r33, %rd44;
	add.s32 	%r34, %r33, %r26;
	setp.eq.s32 	%p6, %r25, 0;
	neg.s32 	%r35, %r34;
	selp.b32 	%r46, %r34, %r35, %p6;
	setp.gt.s64 	%p7, %rd42, -1;
	mov.b64 	%rd45, 0;
	{
	.reg .u32 %r0, %r1, %r2, %r3, %a0, %a1, %a2, %a3, %b0, %b1, %b2, %b3;
	mov.b64 	{%a0,%a1}, %rd45;
	mov.b64 	{%a2,%a3}, %rd45;
	mov.b64 	{%b0,%b1}, %rd43;
	mov.b64 	{%b2,%b3}, %rd42;
	sub.cc.u32 	%r0, %a0, %b0;
	subc.cc.u32 	%r1, %a1, %b1;
	subc.cc.u32 	%r2, %a2, %b2;
	subc.u32 	%r3, %a3, %b3;
	mov.b64 	%rd46, {%r0,%r1};
	mov.b64 	%rd47, {%r2,%r3};
	}
	xor.b32  	%r36, %r25, -2147483648;
	selp.b64 	%rd73, %rd42, %rd47, %p7;
	selp.b64 	%rd14, %rd43, %rd46, %p7;
	selp.b32 	%r17, %r25, %r36, %p7;
	clz.b64 	%r37, %rd73;
	cvt.u64.u32 	%rd15, %r37;
	setp.eq.s32 	%p8, %r37, 0;
	@%p8 bra 	$L__BB3_8;
	cvt.u32.u64 	%r38, %rd15;
	and.b32  	%r39, %r38, 63;
	shl.b64 	%rd48, %rd73, %r39;
	shr.u64 	%rd49, %rd14, 1;
	not.b32 	%r40, %r38;
	and.b32  	%r41, %r40, 63;
	shr.u64 	%rd50, %rd49, %r41;
	or.b64  	%rd73, %rd48, %rd50;
$L__BB3_8:
	mov.b64 	%rd51, -3958705157555305931;
	{
	.reg .u32 %r0, %r1, %r2, %r3, %alo, %ahi, %blo, %bhi;
	mov.b64 	{%alo,%ahi}, %rd73;
	mov.b64 	{%blo,%bhi}, %rd51;
	mul.lo.u32 	%r0, %alo, %blo;
	mul.hi.u32 	%r1, %alo, %blo;
	mad.lo.cc.u32 	%r1, %alo, %bhi, %r1;
	madc.hi.u32 	%r2, %alo, %bhi, 0;
	mad.lo.cc.u32 	%r1, %ahi, %blo, %r1;
	madc.hi.cc.u32 	%r2, %ahi, %blo, %r2;
	madc.hi.u32 	%r3, %ahi, %bhi, 0;
	mad.lo.cc.u32 	%r2, %ahi, %bhi, %r2;
	addc.u32 	%r3, %r3, 0;
	mov.b64 	%rd52, {%r0,%r1};
	mov.b64 	%rd53, {%r2,%r3};
	}
	setp.gt.s64 	%p9, %rd53, 0;
	{
	.reg .u32 %r0, %r1, %r2, %r3, %a0, %a1, %a2, %a3, %b0, %b1, %b2, %b3;
	mov.b64 	{%a0,%a1}, %rd52;
	mov.b64 	{%a2,%a3}, %rd53;
	mov.b64 	{%b0,%b1}, %rd52;
	mov.b64 	{%b2,%b3}, %rd53;
	add.cc.u32 	%r0, %a0, %b0;
	addc.cc.u32 	%r1, %a1, %b1;
	addc.cc.u32 	%r2, %a2, %b2;
	addc.u32 	%r3, %a3, %b3;
	mov.b64 	%rd54, {%r0,%r1};
	mov.b64 	%rd55, {%r2,%r3};
	}
	selp.b64 	%rd56, %rd55, %rd53, %p9;
	selp.s64 	%rd57, -1, 0, %p9;
	sub.s64 	%rd58, %rd57, %rd15;
	cvt.u64.u32 	%rd59, %r17;
	shl.b64 	%rd60, %rd59, 32;
	add.s64 	%rd61, %rd56, 1;
	shr.u64 	%rd62, %rd61, 10;
	add.s64 	%rd63, %rd62, 1;
	shr.u64 	%rd64, %rd63, 1;
	shl.b64 	%rd65, %rd58, 52;
	add.s64 	%rd66, %rd65, %rd64;
	add.s64 	%rd67, %rd66, 4602678819172646912;
	or.b64  	%rd68, %rd67, %rd60;
	mov.b64 	%fd4, %rd68;
$L__BB3_9:
	st.param.f64 	[func_retval0], %fd4;
	st.param.b32 	[func_retval0+8], %r46;
	ret;

}


// ===== COMPILED SASS (sm_100) =====

	.target	sm_100

	.elftype	@"ET_EXEC"


//--------------------- .note.nv.tkinfo           --------------------------
	.section	.note.nv.tkinfo,"",@"SHT_NOTE"
	.sectionflags	@"SHF_NOTE_NV_TKINFO"
	.tkinfo
        /*0018*/ 	.word	0x00000002
        /*0030*/ 	.string	""
        /*0030*/ 	.string	"ptxas"
        /*0030*/ 	.string	"Cuda compilation tools, release 13.0, V13.0.88"
        /*0030*/ 	.string	"Build cuda_13.0.r13.0/compiler.36424714_0"
        /*0030*/ 	.string	"-arch sm_100 -m 64 "



//--------------------- .note.nv.cuinfo           --------------------------
	.section	.note.nv.cuinfo,"",@"SHT_NOTE"
	.sectionflags	@"SHF_NOTE_NV_CUINFO"
        /*0018*/ 	.short	0x0002
        /*001a*/ 	.short	0x0064
        /*001c*/ 	.short	0x0082
	.zero		2


//--------------------- .nv.info                  --------------------------
	.section	.nv.info,"",@"SHT_CUDA_INFO"
	.align	4


	//----- nvinfo : EIATTR_REGCOUNT
	.align		4
        /*0000*/ 	.byte	0x04, 0x2f
        /*0002*/ 	.short	(.L_43 - .L_42)
	.align		4
.L_42:
        /*0004*/ 	.word	index@(GaussTransform)
        /*0008*/ 	.word	0x0000002a


	//----- nvinfo : EIATTR_FRAME_SIZE
	.align		4
.L_43:
        /*000c*/ 	.byte	0x04, 0x11
        /*000e*/ 	.short	(.L_45 - .L_44)
	.align		4
.L_44:
        /*0010*/ 	.word	index@($__internal_1_$__cuda_sm20_div_rn_f64_full)
        /*0014*/ 	.word	0x00000000


	//----- nvinfo : EIATTR_FRAME_SIZE
	.align		4
.L_45:
        /*0018*/ 	.byte	0x04, 0x11
        /*001a*/ 	.short	(.L_47 - .L_46)
	.align		4
.L_46:
        /*001c*/ 	.word	index@(GaussTransform)
        /*0020*/ 	.word	0x00000000


	//----- nvinfo : EIATTR_REGCOUNT
	.align		4
.L_47:
        /*0024*/ 	.byte	0x04, 0x2f
        /*0026*/ 	.short	(.L_49 - .L_48)
	.align		4
.L_48:
        /*0028*/ 	.word	index@(reduce_terms)
        /*002c*/ 	.word	0x00000028


	//----- nvinfo : EIATTR_FRAME_SIZE
	.align		4
.L_49:
        /*0030*/ 	.byte	0x04, 0x11
        /*0032*/ 	.short	(.L_51 - .L_50)
	.align		4
.L_50:
        /*0034*/ 	.word	index@($reduce_terms$__internal_trig_reduction_slowpathd)
        /*0038*/ 	.word	0x00000028


	//----- nvinfo : EIATTR_FRAME_SIZE
	.align		4
.L_51:
        /*003c*/ 	.byte	0x04, 0x11
        /*003e*/ 	.short	(.L_53 - .L_52)
	.align		4
.L_52:
        /*0040*/ 	.word	index@($__internal_0_$__cuda_sm20_div_rn_f64_full)
        /*0044*/ 	.word	0x00000028


	//----- nvinfo : EIATTR_FRAME_SIZE
	.align		4
.L_53:
        /*0048*/ 	.byte	0x04, 0x11
        /*004a*/ 	.short	(.L_55 - .L_54)
	.align		4
.L_54:
        /*004c*/ 	.word	index@(reduce_terms)
        /*0050*/ 	.word	0x00000028


	//----- nvinfo : EIATTR_REGCOUNT
	.align		4
.L_55:
        /*0054*/ 	.byte	0x04, 0x2f
        /*0056*/ 	.short	(.L_57 - .L_56)
	.align		4
.L_56:
        /*0058*/ 	.word	index@(_ZN3cub18CUB_300001_SM_10006detail11EmptyKernelIvEEvv)
        /*005c*/ 	.word	0x00000004


	//----- nvinfo : EIATTR_FRAME_SIZE
	.align		4
.L_57:
        /*0060*/ 	.byte	0x04, 0x11
        /*0062*/ 	.short	(.L_59 - .L_58)
	.align		4
.L_58:
        /*0064*/ 	.word	index@(_ZN3cub18CUB_300001_SM_10006detail11EmptyKernelIvEEvv)
        /*0068*/ 	.word	0x00000000


	//----- nvinfo : EIATTR_MIN_STACK_SIZE
	.align		4
.L_59:
        /*006c*/ 	.byte	0x04, 0x12
        /*006e*/ 	.short	(.L_61 - .L_60)
	.align		4
.L_60:
        /*0070*/ 	.word	index@(_ZN3cub18CUB_300001_SM_10006detail11EmptyKernelIvEEvv)
        /*0074*/ 	.word	0x00000000


	//----- nvinfo : EIATTR_MIN_STACK_SIZE
	.align		4
.L_61:
        /*0078*/ 	.byte	0x04, 0x12
        /*007a*/ 	.short	(.L_63 - .L_62)
	.align		4
.L_62:
        /*007c*/ 	.word	index@(reduce_terms)
        /*0080*/ 	.word	0x00000028


	//----- nvinfo : EIATTR_MIN_STACK_SIZE
	.align		4
.L_63:
        /*0084*/ 	.byte	0x04, 0x12
        /*0086*/ 	.short	(.L_65 - .L_64)
	.align		4
.L_64:
        /*0088*/ 	.word	index@(GaussTransform)
        /*008c*/ 	.word	0x00000000
.L_65:


//--------------------- .nv.compat                --------------------------
	.section	.nv.compat,"",@"SHT_CUDA_COMPAT_INFO"
	.align	4
        /*0000*/ 	.byte	0x02, 0x09, 0x00, 0x00, 0x02, 0x02, 0x01, 0x00, 0x02, 0x05, 0x05, 0x00, 0x03, 0x07, 0x01, 0x01
        /*0010*/ 	.byte	0x02, 0x03, 0x00, 0x00, 0x02, 0x06, 0x01, 0x00, 0x04, 0x0b, 0x08, 0x00, 0x01, 0x00, 0x00, 0x00
        /*0020*/ 	.byte	0x00, 0x00, 0x00, 0x00


//--------------------- .nv.info._ZN3cub18CUB_300001_SM_10006detail11EmptyKernelIvEEvv --------------------------
	.section	.nv.info._ZN3cub18CUB_300001_SM_10006detail11EmptyKernelIvEEvv,"",@"SHT_CUDA_INFO"
	.sectionflags	@""
	.align	4


	//----- nvinfo : EIATTR_CUDA_API_VERSION
	.align		4
        /*0000*/ 	.byte	0x04, 0x37
        /*0002*/ 	.short	(.L_67 - .L_66)
.L_66:
        /*0004*/ 	.word	0x00000082


	//----- nvinfo : EIATTR_SPARSE_MMA_MASK
	.align		4
.L_67:
        /*0008*/ 	.byte	0x03, 0x50
        /*000a*/ 	.short	0x0000


	//----- nvinfo : EIATTR_MAXREG_COUNT
	.align		4
        /*000c*/ 	.byte	0x03, 0x1b
        /*000e*/ 	.short	0x00ff


	//----- nvinfo : EIATTR_MERCURY_ISA_VERSION
	.align		4
        /*0010*/ 	.byte	0x03, 0x5f
        /*0012*/ 	.short	0x0101


	//----- nvinfo : EIATTR_VRC_CTA_INIT_COUNT
	.align		4
        /*0014*/ 	.byte	0x02, 0x4a
	.zero		1
	.zero		1


	//----- nvinfo : EIATTR_EXIT_INSTR_OFFSETS
	.align		4
        /*0018*/ 	.byte	0x04, 0x1c
        /*001a*/ 	.short	(.L_69 - .L_68)


	//   ....[0]....
.L_68:
        /*001c*/ 	.word	0x00000010


	//----- nvinfo : EIATTR_SW_WAR
	.align		4
.L_69:
        /*0020*/ 	.byte	0x04, 0x36
        /*0022*/ 	.short	(.L_71 - .L_70)
.L_70:
        /*0024*/ 	.word	0x00000008
.L_71:


//--------------------- .nv.info.reduce_terms     --------------------------
	.section	.nv.info.reduce_terms,"",@"SHT_CUDA_INFO"
	.sectionflags	@""
	.align	4


	//----- nvinfo : EIATTR_CUDA_API_VERSION
	.align		4
        /*0000*/ 	.byte	0x04, 0x37
        /*0002*/ 	.short	(.L_73 - .L_72)
.L_72:
        /*0004*/ 	.word	0x00000082


	//----- nvinfo : EIATTR_KPARAM_INFO
	.align		4
.L_73:
        /*0008*/ 	.byte	0x04, 0x17
        /*000a*/ 	.short	(.L_75 - .L_74)
.L_74:
        /*000c*/ 	.word	0x00000000
        /*0010*/ 	.short	0x0007
        /*0012*/ 	.short	0x0030
        /*0014*/ 	.byte	0x00, 0xf0, 0x21, 0x00


	//----- nvinfo : EIATTR_KPARAM_INFO
	.align		4
.L_75:
        /*0018*/ 	.byte	0x04, 0x17
        /*001a*/ 	.short	(.L_77 - .L_76)
.L_76:
        /*001c*/ 	.word	0x00000000
        /*0020*/ 	.short	0x0006
        /*0022*/ 	.short	0x0028
        /*0024*/ 	.byte	0x00, 0xf5, 0x21, 0x00


	//----- nvinfo : EIATTR_KPARAM_INFO
	.align		4
.L_77:
        /*0028*/ 	.byte	0x04, 0x17
        /*002a*/ 	.short	(.L_79 - .L_78)
.L_78:
        /*002c*/ 	.word	0x00000000
        /*0030*/ 	.short	0x0005
        /*0032*/ 	.short	0x0020
        /*0034*/ 	.byte	0x00, 0xf5, 0x21, 0x00


	//----- nvinfo : EIATTR_KPARAM_INFO
	.align		4
.L_79:
        /*0038*/ 	.byte	0x04, 0x17
        /*003a*/ 	.short	(.L_81 - .L_80)
.L_80:
        /*003c*/ 	.word	0x00000000
        /*0040*/ 	.short	0x0004
        /*0042*/ 	.short	0x0018
        /*0044*/ 	.byte	0x00, 0xf5, 0x21, 0x00


	//----- nvinfo : EIATTR_KPARAM_INFO
	.align		4
.L_81:
        /*0048*/ 	.byte	0x04, 0x17
        /*004a*/ 	.short	(.L_83 - .L_82)
.L_82:
        /*004c*/ 	.word	0x00000000
        /*0050*/ 	.short	0x0003
        /*0052*/ 	.short	0x0014
        /*0054*/ 	.byte	0x00, 0xf0, 0x11, 0x00


	//----- nvinfo : EIATTR_KPARAM_INFO
	.align		4
.L_83:
        /*0058*/ 	.byte	0x04, 0x17
        /*005a*/ 	.short	(.L_85 - .L_84)
.L_84:
        /*005c*/ 	.word	0x00000000
        /*0060*/ 	.short	0x0002
        /*0062*/ 	.short	0x0010
        /*0064*/ 	.byte	0x00, 0xf0, 0x11, 0x00


	//----- nvinfo : EIATTR_KPARAM_INFO
	.align		4
.L_85:
        /*0068*/ 	.byte	0x04, 0x17
        /*006a*/ 	.short	(.L_87 - .L_86)
.L_86:
        /*006c*/ 	.word	0x00000000
        /*0070*/ 	.short	0x0001
        /*0072*/ 	.short	0x0008
        /*0074*/ 	.byte	0x00, 0xf5, 0x21, 0x00


	//----- nvinfo : EIATTR_KPARAM_INFO
	.align		4
.L_87:
        /*0078*/ 	.byte	0x04, 0x17
        /*007a*/ 	.short	(.L_89 - .L_88)
.L_88:
        /*007c*/ 	.word	0x00000000
        /*0080*/ 	.short	0x0000
        /*0082*/ 	.short	0x0000
        /*0084*/ 	.byte	0x00, 0xf5, 0x21, 0x00


	//----- nvinfo : EIATTR_SPARSE_MMA_MASK
	.align		4
.L_89:
        /*0088*/ 	.byte	0x03, 0x50
        /*008a*/ 	.short	0x0000


	//----- nvinfo : EIATTR_MAXREG_COUNT
	.align		4
        /*008c*/ 	.byte	0x03, 0x1b
        /*008e*/ 	.short	0x00ff


	//----- nvinfo : EIATTR_NUM_BARRIERS
	.align		4
        /*0090*/ 	.byte	0x02, 0x4c
        /*0092*/ 	.byte	0x01
	.zero		1


	//----- nvinfo : EIATTR_MERCURY_ISA_VERSION
	.align		4
        /*0094*/ 	.byte	0x03, 0x5f
        /*0096*/ 	.short	0x0101


	//----- nvinfo : EIATTR_COOP_GROUP_MASK_REGIDS
	.align		4
        /*0098*/ 	.byte	0x04, 0x29
        /*009a*/ 	.short	(.L_91 - .L_90)


	//   ....[0]....
.L_90:
        /*009c*/ 	.word	0xffffffff


	//   ....[1]....
        /*00a0*/ 	.word	0xffffffff


	//   ....[2]....
        /*00a4*/ 	.word	0xffffffff


	//   ....[3]....
        /*00a8*/ 	.word	0xffffffff


	//   ....[4]....
        /*00ac*/ 	.word	0xffffffff


	//   ....[5]....
        /*00b0*/ 	.word	0xffffffff


	//   ....[6]....
        /*00b4*/ 	.word	0xffffffff


	//   ....[7]....
        /*00b8*/ 	.word	0xffffffff


	//   ....[8]....
        /*00bc*/ 	.word	0xffffffff


	//   ....[9]....
        /*00c0*/ 	.word	0xffffffff


	//   ....[10]....
        /*00c4*/ 	.word	0xffffffff


	//   ....[11]....
        /*00c8*/ 	.word	0xffffffff


	//   ....[12]....
        /*00cc*/ 	.word	0xffffffff


	//   ....[13]....
        /*00d0*/ 	.word	0xffffffff


	//   ....[14]....
        /*00d4*/ 	.word	0xffffffff


	//   ....[15]....
        /*00d8*/ 	.word	0xffffffff


	//   ....[16]....
        /*00dc*/ 	.word	0xffffffff


	//   ....[17]....
        /*00e0*/ 	.word	0xffffffff


	//   ....[18]....
        /*00e4*/ 	.word	0xffffffff


	//   ....[19]....
        /*00e8*/ 	.word	0xffffffff


	//   ....[20]....
        /*00ec*/ 	.word	0xffffffff


	//   ....[21]....
        /*00f0*/ 	.word	0xffffffff


	//   ....[22]....
        /*00f4*/ 	.word	0xffffffff


	//   ....[23]....
        /*00f8*/ 	.word	0xffffffff


	//   ....[24]....
        /*00fc*/ 	.word	0xffffffff


	//   ....[25]....
        /*0100*/ 	.word	0xffffffff


	//   ....[26]....
        /*0104*/ 	.word	0xffffffff


	//   ....[27]....
        /*0108*/ 	.word	0xffffffff


	//   ....[28]....
        /*010c*/ 	.word	0xffffffff


	//   ....[29]....
        /*0110*/ 	.word	0xffffffff


	//   ....[30]....
        /*0114*/ 	.word	0xffffffff


	//   ....[31]....
        /*0118*/ 	.word	0xffffffff


	//   ....[32]....
        /*011c*/ 	.word	0xffffffff


	//   ....[33]....
        /*0120*/ 	.word	0xffffffff


	//   ....[34]....
        /*0124*/ 	.word	0xffffffff


	//   ....[35]....
        /*0128*/ 	.word	0xffffffff


	//   ....[36]....
        /*012c*/ 	.word	0xffffffff


	//   ....[37]....
        /*0130*/ 	.word	0xffffffff


	//   ....[38]....
        /*0134*/ 	.word	0xffffffff


	//   ....[39]....
        /*0138*/ 	.word	0xffffffff


	//----- nvinfo : EIATTR_COOP_GROUP_INSTR_OFFSETS
	.align		4
.L_91:
        /*013c*/ 	.byte	0x04, 0x28
        /*013e*/ 	.short	(.L_93 - .L_92)


	//   ....[0]....
.L_92:
        /*0140*/ 	.word	0x00001350


	//   ....[1]....
        /*0144*/ 	.word	0x00001360


	//   ....[2]....
        /*0148*/ 	.word	0x00001370


	//   ....[3]....
        /*014c*/ 	.word	0x00001380


	//   ....[4]....
        /*0150*/ 	.word	0x00001390


	//   ....[5]....
        /*0154*/ 	.word	0x000013a0


	//   ....[6]....
        /*0158*/ 	.word	0x000013b0


	//   ....[7]....
        /*015c*/ 	.word	0x000013c0


	//   ....[8]....
        /*0160*/ 	.word	0x00001450


	//   ....[9]....
        /*0164*/ 	.word	0x00001470


	//   ....[10]....
        /*0168*/ 	.word	0x00001480


	//   ....[11]....
        /*016c*/ 	.word	0x00001490


	//   ....[12]....
        /*0170*/ 	.word	0x000014a0


	//   ....[13]....
        /*0174*/ 	.word	0x000014b0


	//   ....[14]....
        /*0178*/ 	.word	0x000014c0


	//   ....[15]....
        /*017c*/ 	.word	0x000014e0


	//   ....[16]....
        /*0180*/ 	.word	0x00001510


	//   ....[17]....
        /*0184*/ 	.word	0x00001520


	//   ....[18]....
        /*0188*/ 	.word	0x00001540


	//   ....[19]....
        /*018c*/ 	.word	0x00001550


	//   ....[20]....
        /*0190*/ 	.word	0x00001570


	//   ....[21]....
        /*0194*/ 	.word	0x00001590


	//   ....[22]....
        /*0198*/ 	.word	0x000015a0


	//   ....[23]....
        /*019c*/ 	.word	0x000015b0


	//   ....[24]....
        /*01a0*/ 	.word	0x000015e0


	//   ....[25]....
        /*01a4*/ 	.word	0x000015f0


	//   ....[26]....
        /*01a8*/ 	.word	0x00001610


	//   ....[27]....
        /*01ac*/ 	.word	0x00001620


	//   ....[28]....
        /*01b0*/ 	.word	0x00001640


	//   ....[29]....
        /*01b4*/ 	.word	0x00001660


	//   ....[30]....
        /*01b8*/ 	.word	0x00001670


	//   ....[31]....
        /*01bc*/ 	.word	0x00001680


	//   ....[32]....
        /*01c0*/ 	.word	0x000016b0


	//   ....[33]....
        /*01c4*/ 	.word	0x000016c0


	//   ....[34]....
        /*01c8*/ 	.word	0x000016e0


	//   ....[35]....
        /*01cc*/ 	.word	0x000016f0


	//   ....[36]....
        /*01d0*/ 	.word	0x00001720


	//   ....[37]....
        /*01d4*/ 	.word	0x00001730


	//   ....[38]....
        /*01d8*/ 	.word	0x00001740


	//   ....[39]....
        /*01dc*/ 	.word	0x00001750


	//----- nvinfo : EIATTR_VRC_CTA_INIT_COUNT
	.align		4
.L_93:
        /*01e0*/ 	.byte	0x02, 0x4a
	.zero		1
	.zero		1


	//----- nvinfo : EIATTR_EXIT_INSTR_OFFSETS
	.align		4
        /*01e4*/ 	.byte	0x04, 0x1c
        /*01e6*/ 	.short	(.L_95 - .L_94)


	//   ....[0]....
.L_94:
        /*01e8*/ 	.word	0x00001850


	//   ....[1]....
        /*01ec*/ 	.word	0x00001a10


	//----- nvinfo : EIATTR_CRS_STACK_SIZE
	.align		4
.L_95:
        /*01f0*/ 	.byte	0x04, 0x1e
        /*01f2*/ 	.short	(.L_97 - .L_96)
.L_96:
        /*01f4*/ 	.word	0x00000000


	//----- nvinfo : EIATTR_CBANK_PARAM_SIZE
	.align		4
.L_97:
        /*01f8*/ 	.byte	0x03, 0x19
        /*01fa*/ 	.short	0x0038


	//----- nvinfo : EIATTR_PARAM_CBANK
	.align		4
        /*01fc*/ 	.byte	0x04, 0x0a
        /*01fe*/ 	.short	(.L_99 - .L_98)
	.align		4
.L_98:
        /*0200*/ 	.word	index@(.nv.constant0.reduce_terms)
        /*0204*/ 	.short	0x0380
        /*0206*/ 	.short	0x0038


	//----- nvinfo : EIATTR_SW_WAR
	.align		4
.L_99:
        /*0208*/ 	.byte	0x04, 0x36
        /*020a*/ 	.short	(.L_101 - .L_100)
.L_100:
        /*020c*/ 	.word	0x00000008
.L_101:


//--------------------- .nv.info.GaussTransform   --------------------------
	.section	.nv.info.GaussTransform,"",@"SHT_CUDA_INFO"
	.sectionflags	@""
	.align	4


	//----- nvinfo : EIATTR_CUDA_API_VERSION
	.align		4
        /*0000*/ 	.byte	0x04, 0x37
        /*0002*/ 	.short	(.L_103 - .L_102)
.L_102:
        /*0004*/ 	.word	0x00000082


	//----- nvinfo : EIATTR_KPARAM_INFO
	.align		4
.L_103:
        /*0008*/ 	.byte	0x04, 0x17
        /*000a*/ 	.short	(.L_105 - .L_104)
.L_104:
        /*000c*/ 	.word	0x00000000
        /*0010*/ 	.short	0x0006
        /*0012*/ 	.short	0x0028
        /*0014*/ 	.byte	0x00, 0xf5, 0x21, 0x00


	//----- nvinfo : EIATTR_KPARAM_INFO
	.align		4
.L_105:
        /*0018*/ 	.byte	0x04, 0x17
        /*001a*/ 	.short	(.L_107 - .L_106)
.L_106:
        /*001c*/ 	.word	0x00000000
        /*0020*/ 	.short	0x0005
        /*0022*/ 	.short	0x0020
        /*0024*/ 	.byte	0x00, 0xf5, 0x21, 0x00


	//----- nvinfo : EIATTR_KPARAM_INFO
	.align		4
.L_107:
        /*0028*/ 	.byte	0x04, 0x17
        /*002a*/ 	.short	(.L_109 - .L_108)
.L_108:
        /*002c*/ 	.word	0x00000000
        /*0030*/ 	.short	0x0004
        /*0032*/ 	.short	0x0018
        /*0034*/ 	.byte	0x00, 0xf0, 0x21, 0x00


	//----- nvinfo : EIATTR_KPARAM_INFO
	.align		4
.L_109:
        /*0038*/ 	.byte	0x04, 0x17
        /*003a*/ 	.short	(.L_111 - .L_110)
.L_110:
        /*003c*/ 	.word	0x00000000
        /*0040*/ 	.short	0x0003
        /*0042*/ 	.short	0x0014
        /*0044*/ 	.byte	0x00, 0xf0, 0x11, 0x00


	//----- nvinfo : EIATTR_KPARAM_INFO
	.align		4
.L_111:
        /*0048*/ 	.byte	0x04, 0x17
        /*004a*/ 	.short	(.L_113 - .L_112)
.L_112:
        /*004c*/ 	.word	0x00000000
        /*0050*/ 	.short	0x0002
        /*0052*/ 	.short	0x0010
        /*0054*/ 	.byte	0x00, 0xf0, 0x11, 0x00


	//----- nvinfo : EIATTR_KPARAM_INFO
	.align		4
.L_113:
        /*0058*/ 	.byte	0x04, 0x17
        /*005a*/ 	.short	(.L_115 - .L_114)
.L_114:
        /*005c*/ 	.word	0x00000000
        /*0060*/ 	.short	0x0001
        /*0062*/ 	.short	0x0008
        /*0064*/ 	.byte	0x00, 0xf5, 0x21, 0x00


	//----- nvinfo : EIATTR_KPARAM_INFO
	.align		4
.L_115:
        /*0068*/ 	.byte	0x04, 0x17
        /*006a*/ 	.short	(.L_117 - .L_116)
.L_116:
        /*006c*/ 	.word	0x00000000
        /*0070*/ 	.short	0x0000
        /*0072*/ 	.short	0x0000
        /*0074*/ 	.byte	0x00, 0xf5, 0x21, 0x00


	//----- nvinfo : EIATTR_SPARSE_MMA_MASK
	.align		4
.L_117:
        /*0078*/ 	.byte	0x03, 0x50
        /*007a*/ 	.short	0x0000


	//----- nvinfo : EIATTR_MAXREG_COUNT
	.align		4
        /*007c*/ 	.byte	0x03, 0x1b
        /*007e*/ 	.short	0x00ff


	//----- nvinfo : EIATTR_NUM_BARRIERS
	.align		4
        /*0080*/ 	.byte	0x02, 0x4c
        /*0082*/ 	.byte	0x01
	.zero		1


	//----- nvinfo : EIATTR_MERCURY_ISA_VERSION
	.align		4
        /*0084*/ 	.byte	0x03, 0x5f
        /*0086*/ 	.short	0x0101


	//----- nvinfo : EIATTR_COOP_GROUP_MASK_REGIDS
	.align		4
        /*0088*/ 	.byte	0x04, 0x29
        /*008a*/ 	.short	(.L_119 - .L_118)


	//   ....[0]....
.L_118:
        /*008c*/ 	.word	0xffffffff


	//   ....[1]....
        /*0090*/ 	.word	0xffffffff


	//   ....[2]....
        /*0094*/ 	.word	0xffffffff


	//   ....[3]....
        /*0098*/ 	.word	0xffffffff


	//   ....[4]....
        /*009c*/ 	.word	0xffffffff


	//   ....[5]....
        /*00a0*/ 	.word	0xffffffff


	//   ....[6]....
        /*00a4*/ 	.word	0xffffffff


	//   ....[7]....
        /*00a8*/ 	.word	0xffffffff


	//   ....[8]....
        /*00ac*/ 	.word	0xffffffff


	//   ....[9]....
        /*00b0*/ 	.word	0xffffffff


	//   ....[10]....
        /*00b4*/ 	.word	0xffffffff


	//   ....[11]....
        /*00b8*/ 	.word	0xffffffff


	//   ....[12]....
        /*00bc*/ 	.word	0xffffffff


	//   ....[13]....
        /*00c0*/ 	.word	0xffffffff


	//   ....[14]....
        /*00c4*/ 	.word	0xffffffff


	//   ....[15]....
        /*00c8*/ 	.word	0xffffffff


	//   ....[16]....
        /*00cc*/ 	.word	0xffffffff


	//   ....[17]....
        /*00d0*/ 	.word	0xffffffff


	//   ....[18]....
        /*00d4*/ 	.word	0xffffffff


	//   ....[19]....
        /*00d8*/ 	.word	0xffffffff


	//   ....[20]....
        /*00dc*/ 	.word	0xffffffff


	//   ....[21]....
        /*00e0*/ 	.word	0xffffffff


	//   ....[22]....
        /*00e4*/ 	.word	0xffffffff


	//   ....[23]....
        /*00e8*/ 	.word	0xffffffff


	//   ....[24]....
        /*00ec*/ 	.word	0xffffffff


	//   ....[25]....
        /*00f0*/ 	.word	0xffffffff


	//   ....[26]....
        /*00f4*/ 	.word	0xffffffff


	//   ....[27]....
        /*00f8*/ 	.word	0xffffffff


	//   ....[28]....
        /*00fc*/ 	.word	0xffffffff


	//   ....[29]....
        /*0100*/ 	.word	0xffffffff


	//----- nvinfo : EIATTR_COOP_GROUP_INSTR_OFFSETS
	.align		4
.L_119:
        /*0104*/ 	.byte	0x04, 0x28
        /*0106*/ 	.short	(.L_121 - .L_120)


	//   ....[0]....
.L_120:
        /*0108*/ 	.word	0x000007e0


	//   ....[1]....
        /*010c*/ 	.word	0x00000820


	//   ....[2]....
        /*0110*/ 	.word	0x00000830


	//   ....[3]....
        /*0114*/ 	.word	0x00000840


	//   ....[4]....
        /*0118*/ 	.word	0x00000850


	//   ....[5]....
        /*011c*/ 	.word	0x00000860


	//   ....[6]....
        /*0120*/ 	.word	0x000008d0


	//   ....[7]....
        /*0124*/ 	.word	0x00000900


	//   ....[8]....
        /*0128*/ 	.word	0x00000920


	//   ....[9]....
        /*012c*/ 	.word	0x00000940


	//   ....[10]....
        /*0130*/ 	.word	0x00000970


	//   ....[11]....
        /*0134*/ 	.word	0x00000980


	//   ....[12]....
        /*0138*/ 	.word	0x000009d0


	//   ....[13]....
        /*013c*/ 	.word	0x00000a00


	//   ....[14]....
        /*0140*/ 	.word	0x00000a20


	//   ....[15]....
        /*0144*/ 	.word	0x00000a40


	//   ....[16]....
        /*0148*/ 	.word	0x00000a60


	//   ....[17]....
        /*014c*/ 	.word	0x00000a70


	//   ....[18]....
        /*0150*/ 	.word	0x00000ac0


	//   ....[19]....
        /*0154*/ 	.word	0x00000af0


	//   ....[20]....
        /*0158*/ 	.word	0x00000b10


	//   ....[21]....
        /*015c*/ 	.word	0x00000b30


	//   ....[22]....
        /*0160*/ 	.word	0x00000b50


	//   ....[23]....
        /*0164*/ 	.word	0x00000b60


	//   ....[24]....
        /*0168*/ 	.word	0x00000bb0


	//   ....[25]....
        /*016c*/ 	.word	0x00000be0


	//   ....[26]....
        /*0170*/ 	.word	0x00000c00


	//   ....[27]....
        /*0174*/ 	.word	0x00000c20


	//   ....[28]....
        /*0178*/ 	.word	0x00000c50


	//   ....[29]....
        /*017c*/ 	.word	0x00000c70


	//----- nvinfo : EIATTR_VRC_CTA_INIT_COUNT
	.align		4
.L_121:
        /*0180*/ 	.byte	0x02, 0x4a
	.zero		1
	.zero		1


	//----- nvinfo : EIATTR_EXIT_INSTR_OFFSETS
	.align		4
        /*0184*/ 	.byte	0x04, 0x1c
        /*0186*/ 	.short	(.L_123 - .L_122)


	//   ....[0]....
.L_122:
        /*0188*/ 	.word	0x00000e30


	//   ....[1]....
        /*018c*/ 	.word	0x000012a0


	//----- nvinfo : EIATTR_CRS_STACK_SIZE
	.align		4
.L_123:
        /*0190*/ 	.byte	0x04, 0x1e
        /*0192*/ 	.short	(.L_125 - .L_124)
.L_124:
        /*0194*/ 	.word	0x00000000


	//----- nvinfo : EIATTR_CBANK_PARAM_SIZE
	.align		4
.L_125:
        /*0198*/ 	.byte	0x03, 0x19
        /*019a*/ 	.short	0x0030


	//----- nvinfo : EIATTR_PARAM_CBANK
	.align		4
        /*019c*/ 	.byte	0x04, 0x0a
        /*019e*/ 	.short	(.L_127 - .L_126)
	.align		4
.L_126:
        /*01a0*/ 	.word	index@(.nv.constant0.GaussTransform)
        /*01a4*/ 	.short	0x0380
        /*01a6*/ 	.short	0x0030


	//----- nvinfo : EIATTR_SW_WAR
	.align		4
.L_127:
        /*01a8*/ 	.byte	0x04, 0x36
        /*01aa*/ 	.short	(.L_129 - .L_128)
.L_128:
        /*01ac*/ 	.word	0x00000008
.L_129:


//--------------------- .nv.callgraph             --------------------------
	.section	.nv.callgraph,"",@"SHT_CUDA_CALLGRAPH"
	.align	4
	.sectionentsize	8
	.align		4
        /*0000*/ 	.word	0x00000000
	.align		4
        /*0004*/ 	.word	0xffffffff
	.align		4
        /*0008*/ 	.word	0x00000000
	.align		4
        /*000c*/ 	.word	0xfffffffe
	.align		4
        /*0010*/ 	.word	0x00000000
	.align		4
        /*0014*/ 	.word	0xfffffffd
	.align		4
        /*0018*/ 	.word	0x00000000
	.align		4
        /*001c*/ 	.word	0xfffffffc


//--------------------- .nv.constant4             --------------------------
	.section	.nv.constant4,"a",@progbits
	.align	8
	.align		8
.nv.constant4:
        /*0000*/ 	.dword	_ZN34_INTERNAL_62e3e8a8_4_k_cu_f3b7cc004cuda3std3__45__cpo5beginE
	.align		8
        /*0008*/ 	.dword	_ZN34_INTERNAL_62e3e8a8_4_k_cu_f3b7cc004cuda3std3__45__cpo3endE
	.align		8
        /*0010*/ 	.dword	_ZN34_INTERNAL_62e3e8a8_4_k_cu_f3b7cc004cuda3std3__45__cpo6cbeginE
	.align		8
        /*0018*/ 	.dword	_ZN34_INTERNAL_62e3e8a8_4_k_cu_f3b7cc004cuda3std3__45__cpo4cendE
	.align		8
        /*0020*/ 	.dword	_ZN34_INTERNAL_62e3e8a8_4_k_cu_f3b7cc004cuda3std3__45__cpo6rbeginE
	.align		8
        /*0028*/ 	.dword	_ZN34_INTERNAL_62e3e8a8_4_k_cu_f3b7cc004cuda3std3__45__cpo4rendE
	.align		8
        /*0030*/ 	.dword	_ZN34_INTERNAL_62e3e8a8_4_k_cu_f3b7cc004cuda3std3__45__cpo7crbeginE
	.align		8
        /*0038*/ 	.dword	_ZN34_INTERNAL_62e3e8a8_4_k_cu_f3b7cc004cuda3std3__45__cpo5crendE
	.align		8
        /*0040*/ 	.dword	_ZN34_INTERNAL_62e3e8a8_4_k_cu_f3b7cc004cuda3std3__436_GLOBAL__N__62e3e8a8_4_k_cu_f3b7cc006ignoreE
	.align		8
        /*0048*/ 	.dword	_ZN34_INTERNAL_62e3e8a8_4_k_cu_f3b7cc004cuda3std3__419piecewise_constructE
	.align		8
        /*0050*/ 	.dword	_ZN34_INTERNAL_62e3e8a8_4_k_cu_f3b7cc004cuda3std3__48in_placeE
	.align		8
        /*0058*/ 	.dword	_ZN34_INTERNAL_62e3e8a8_4_k_cu_f3b7cc004cuda3std3__420unreachable_sentinelE
	.align		8
        /*0060*/ 	.dword	_ZN34_INTERNAL_62e3e8a8_4_k_cu_f3b7cc004cuda3std3__47nulloptE
	.align		8
        /*0068*/ 	.dword	_ZN34_INTERNAL_62e3e8a8_4_k_cu_f3b7cc004cuda3std3__48unexpectE
	.align		8
        /*0070*/ 	.dword	_ZN34_INTERNAL_62e3e8a8_4_k_cu_f3b7cc004cuda3std6ranges3__45__cpo4swapE
	.align		8
        /*0078*/ 	.dword	_ZN34_INTERNAL_62e3e8a8_4_k_cu_f3b7cc004cuda3std6ranges3__45__cpo9iter_moveE
	.align		8
        /*0080*/ 	.dword	_ZN34_INTERNAL_62e3e8a8_4_k_cu_f3b7cc004cuda3std6ranges3__45__cpo5beginE
	.align		8
        /*0088*/ 	.dword	_ZN34_INTERNAL_62e3e8a8_4_k_cu_f3b7cc004cuda3std6ranges3__45__cpo3endE
	.align		8
        /*0090*/ 	.dword	_ZN34_INTERNAL_62e3e8a8_4_k_cu_f3b7cc004cuda3std6ranges3__45__cpo6cbeginE
	.align		8
        /*0098*/ 	.dword	_ZN34_INTERNAL_62e3e8a8_4_k_cu_f3b7cc004cuda3std6ranges3__45__cpo4cendE
	.align		8
        /*00a0*/ 	.dword	_ZN34_INTERNAL_62e3e8a8_4_k_cu_f3b7cc004cuda3std6ranges3__45__cpo7advanceE
	.align		8
        /*00a8*/ 	.dword	_ZN34_INTERNAL_62e3e8a8_4_k_cu_f3b7cc004cuda3std6ranges3__45__cpo9iter_swapE
	.align		8
        /*00b0*/ 	.dword	_ZN34_INTERNAL_62e3e8a8_4_k_cu_f3b7cc004cuda3std6ranges3__45__cpo4nextE
	.align		8
        /*00b8*/ 	.dword	_ZN34_INTERNAL_62e3e8a8_4_k_cu_f3b7cc004cuda3std6ranges3__45__cpo4prevE
	.align		8
        /*00c0*/ 	.dword	_ZN34_INTERNAL_62e3e8a8_4_k_cu_f3b7cc004cuda3std6ranges3__45__cpo4dataE
	.align		8
        /*00c8*/ 	.dword	_ZN34_INTERNAL_62e3e8a8_4_k_cu_f3b7cc004cuda3std6ranges3__45__cpo5cdataE
	.align		8
        /*00d0*/ 	.dword	_ZN34_INTERNAL_62e3e8a8_4_k_cu_f3b7cc004cuda3std6ranges3__45__cpo4sizeE
	.align		8
        /*00d8*/ 	.dword	_ZN34_INTERNAL_62e3e8a8_4_k_cu_f3b7cc004cuda3std6ranges3__45__cpo5ssizeE
	.align		8
        /*00e0*/ 	.dword	_ZN34_INTERNAL_62e3e8a8_4_k_cu_f3b7cc004cuda3std6ranges3__45__cpo8distanceE
	.align		8
        /*00e8*/ 	.dword	_ZN34_INTERNAL_62e3e8a8_4_k_cu_f3b7cc006thrust24THRUST_300001_SM_1000_NS6system6detail10sequential3seqE
	.align		8
        /*00f0*/ 	.dword	_ZN34_INTERNAL_62e3e8a8_4_k_cu_f3b7cc006thrust24THRUST_300001_SM_1000_NS12placeholders2_1E
	.align		8
        /*00f8*/ 	.dword	_ZN34_INTERNAL_62e3e8a8_4_k_cu_f3b7cc006thrust24THRUST_300001_SM_1000_NS12placeholders2_2E
	.align		8
        /*0100*/ 	.dword	_ZN34_INTERNAL_62e3e8a8_4_k_cu_f3b7cc006thrust24THRUST_300001_SM_1000_NS12placeholders2_3E
	.align		8
        /*0108*/ 	.dword	_ZN34_INTERNAL_62e3e8a8_4_k_cu_f3b7cc006thrust24THRUST_300001_SM_1000_NS12placeholders2_4E
	.align		8
        /*0110*/ 	.dword	_ZN34_INTERNAL_62e3e8a8_4_k_cu_f3b7cc006thrust24THRUST_300001_SM_1000_NS12placeholders2_5E
	.align		8
        /*0118*/ 	.dword	_ZN34_INTERNAL_62e3e8a8_4_k_cu_f3b7cc006thrust24THRUST_300001_SM_1000_NS12placeholders2_6E
	.align		8
        /*0120*/ 	.dword	_ZN34_INTERNAL_62e3e8a8_4_k_cu_f3b7cc006thrust24THRUST_300001_SM_1000_NS12placeholders2_7E
	.align		8
        /*0128*/ 	.dword	_ZN34_INTERNAL_62e3e8a8_4_k_cu_f3b7cc006thrust24THRUST_300001_SM_1000_NS12placeholders2_8E
	.align		8
        /*0130*/ 	.dword	_ZN34_INTERNAL_62e3e8a8_4_k_cu_f3b7cc006thrust24THRUST_300001_SM_1000_NS12placeholders2_9E
	.align		8
        /*0138*/ 	.dword	_ZN34_INTERNAL_62e3e8a8_4_k_cu_f3b7cc006thrust24THRUST_300001_SM_1000_NS12placeholders3_10E
	.align		8
        /*0140*/ 	.dword	__cudart_i2opi_d
	.align		8
        /*0148*/ 	.dword	__cudart_sin_cos_coeffs


//--------------------- .text._ZN3cub18CUB_300001_SM_10006detail11EmptyKernelIvEEvv --------------------------
	.section	.text._ZN3cub18CUB_300001_SM_10006detail11EmptyKernelIvEEvv,"ax",@progbits
	.align	128
        .global         _ZN3cub18CUB_300001_SM_10006detail11EmptyKernelIvEEvv
        .type           _ZN3cub18CUB_300001_SM_10006detail11EmptyKernelIvEEvv,@function
        .size           _ZN3cub18CUB_300001_SM_10006detail11EmptyKernelIvEEvv,(.L_x_45 - _ZN3cub18CUB_300001_SM_10006detail11EmptyKernelIvEEvv)
        .other          _ZN3cub18CUB_300001_SM_10006detail11EmptyKernelIvEEvv,@"STO_CUDA_ENTRY STV_DEFAULT"
_ZN3cub18CUB_300001_SM_10006detail11EmptyKernelIvEEvv:
.text._ZN3cub18CUB_300001_SM_10006detail11EmptyKernelIvEEvv:
[----:B------:R-:W-:Y:S01]  /*0000*/  LDC R1, c[0x0][0x37c] ;  /* 0x0000df00ff017b82 */ /* 0x000fe20000000800 */
[----:B------:R-:W-:Y:S05]  /*0010*/  EXIT ;  /* 0x000000000000794d */ /* 0x000fea0003800000 */
.L_x_0:
[----:B------:R-:W-:-:S00]  /*0020*/  BRA `(.L_x_0) ;  /* 0xfffffffc00fc7947 */ /* 0x000fc0000383ffff */
[----:B------:R-:W-:-:S00]  /*0030*/  NOP ;  /* 0x0000000000007918 */ /* 0x000fc00000000000 */
        /* <DEDUP_REMOVED lines=12> */
.L_x_45:


//--------------------- .text.reduce_terms        --------------------------
	.section	.text.reduce_terms,"ax",@progbits
	.align	128
        .global         reduce_terms
        .type           reduce_terms,@function
        .size           reduce_terms,(.L_x_43 - reduce_terms)
        .other          reduce_terms,@"STO_CUDA_ENTRY STV_DEFAULT"
reduce_terms:
.text.reduce_terms:
[----:B------:R-:W0:Y:S01]  /*0000*/  LDC R1, c[0x0][0x37c] ;  /* 0x0000df00ff017b82 */ /* 0x000e220000000800 */
[----:B------:R-:W1:Y:S01]  /*0010*/  S2R R18, SR_TID.X ;  /* 0x0000000000127919 */ /* 0x000e620000002100 */
[----:B------:R-:W1:Y:S01]  /*0020*/  LDCU UR4, c[0x0][0x390] ;  /* 0x00007200ff0477ac */ /* 0x000e620008000800 */
[----:B------:R-:W-:Y:S01]  /*0030*/  BSSY.RECONVERGENT B0, `(.L_x_1) ;  /* 0x00000a1000007945 */ /* 0x000fe20003800200 */
[----:B0-----:R-:W-:Y:S01]  /*0040*/  VIADD R1, R1, 0xffffffd8 ;  /* 0xffffffd801017836 */ /* 0x001fe20000000000 */
[----:B------:R-:W-:Y:S01]  /*0050*/  CS2R R10, SRZ ;  /* 0x00000000000a7805 */ /* 0x000fe2000001ff00 */
[----:B------:R-:W0:Y:S01]  /*0060*/  LDCU.64 UR6, c[0x0][0x358] ;  /* 0x00006b00ff0677ac */ /* 0x000e220008000a00 */
[----:B------:R-:W-:Y:S02]  /*0070*/  CS2R R2, SRZ ;  /* 0x0000000000027805 */ /* 0x000fe4000001ff00 */
[----:B------:R-:W-:Y:S02]  /*0080*/  CS2R R4, SRZ ;  /* 0x0000000000047805 */ /* 0x000fe4000001ff00 */
[----:B------:R-:W-:-:S02]  /*0090*/  CS2R R6, SRZ ;  /* 0x0000000000067805 */ /* 0x000fc4000001ff00 */
[----:B------:R-:W-:Y:S02]  /*00a0*/  CS2R R8, SRZ ;  /* 0x0000000000087805 */ /* 0x000fe4000001ff00 */
[----:B------:R-:W-:Y:S02]  /*00b0*/  CS2R R12, SRZ ;  /* 0x00000000000c7805 */ /* 0x000fe4000001ff00 */
[----:B------:R-:W-:Y:S02]  /*00c0*/  CS2R R14, SRZ ;  /* 0x00000000000e7805 */ /* 0x000fe4000001ff00 */
[----:B-1----:R-:W-:-:S13]  /*00d0*/  ISETP.GE.AND P0, PT, R18, UR4, PT ;  /* 0x0000000412007c0c */ /* 0x002fda000bf06270 */
[----:B0-----:R-:W-:Y:S05]  /*00e0*/  @P0 BRA `(.L_x_2) ;  /* 0x0000000800540947 */ /* 0x001fea0003800000 */
[----:B------:R-:W-:Y:S01]  /*00f0*/  LOP3.LUT R17, RZ, R18, RZ, 0x33, !PT ;  /* 0x00000012ff117212 */ /* 0x000fe200078e33ff */
[----:B------:R-:W-:Y:S01]  /*0100*/  BSSY.RECONVERGENT B1, `(.L_x_3) ;  /* 0x0000054000017945 */ /* 0x000fe20003800200 */
[----:B------:R-:W-:Y:S02]  /*0110*/  CS2R R8, SRZ ;  /* 0x0000000000087805 */ /* 0x000fe4000001ff00 */
[----:B------:R-:W-:Y:S02]  /*0120*/  CS2R R6, SRZ ;  /* 0x0000000000067805 */ /* 0x000fe4000001ff00 */
[----:B------:R-:W-:Y:S01]  /*0130*/  CS2R R4, SRZ ;  /* 0x0000000000047805 */ /* 0x000fe2000001ff00 */
[----:B------:R-:W-:Y:S01]  /*0140*/  VIADD R17, R17, UR4 ;  /* 0x0000000411117c36 */ /* 0x000fe20008000000 */
[----:B------:R-:W-:Y:S02]  /*0150*/  CS2R R2, SRZ ;  /* 0x0000000000027805 */ /* 0x000fe4000001ff00 */
[----:B------:R-:W-:-:S02]  /*0160*/  CS2R R10, SRZ ;  /* 0x00000000000a7805 */ /* 0x000fc4000001ff00 */
[----:B------:R-:W-:Y:S02]  /*0170*/  CS2R R14, SRZ ;  /* 0x00000000000e7805 */ /* 0x000fe4000001ff00 */
[----:B------:R-:W-:Y:S02]  /*0180*/  CS2R R12, SRZ ;  /* 0x00000000000c7805 */ /* 0x000fe4000001ff00 */
[C---:B------:R-:W-:Y:S02]  /*0190*/  ISETP.GE.U32.AND P0, PT, R17.reuse, 0x180, PT ;  /* 0x000001801100780c */ /* 0x040fe40003f06070 */
[----:B------:R-:W-:-:S11]  /*01a0*/  LEA.HI R0, R17, 0x1, RZ, 0x19 ;  /* 0x0000000111007811 */ /* 0x000fd600078fc8ff */
[----:B------:R-:W-:Y:S05]  /*01b0*/  @!P0 BRA `(.L_x_4) ;  /* 0x0000000400208947 */ /* 0x000fea0003800000 */
[----:B------:R-:W-:Y:S02]  /*01c0*/  LOP3.LUT R0, R0, 0x3fffffc, RZ, 0xc0, !PT ;  /* 0x03fffffc00007812 */ /* 0x000fe400078ec0ff */
[----:B------:R-:W-:Y:S02]  /*01d0*/  CS2R R8, SRZ ;  /* 0x0000000000087805 */ /* 0x000fe4000001ff00 */
[----:B------:R-:W-:Y:S01]  /*01e0*/  LEA R16, R18, 0x200, 0x1 ;  /* 0x0000020012107811 */ /* 0x000fe200078e08ff */
[----:B------:R-:W-:-:S07]  /*01f0*/  IMAD.MOV R0, RZ, RZ, -R0 ;  /* 0x000000ffff007224 */ /* 0x000fce00078e0a00 */
.L_x_5:
[----:B------:R-:W0:Y:S01]  /*0200*/  LDC.64 R22, c[0x0][0x3a0] ;  /* 0x0000e800ff167b82 */ /* 0x000e220000000a00 */
[----:B------:R-:W-:-:S07]  /*0210*/  VIADD R21, R16, 0xfffffe00 ;  /* 0xfffffe0010157836 */ /* 0x000fce0000000000 */
[----:B------:R-:W1:Y:S01]  /*0220*/  LDC.64 R24, c[0x0][0x3a8] ;  /* 0x0000ea00ff187b82 */ /* 0x000e620000000a00 */
[----:B0-----:R-:W-:-:S05]  /*0230*/  IMAD.WIDE.U32 R26, R21, 0x8, R22 ;  /* 0x00000008151a7825 */ /* 0x001fca00078e0016 */
[----:B------:R-:W2:Y:S01]  /*0240*/  LDG.E.64.CONSTANT R34, desc[UR6][R26.64] ;  /* 0x000000061a227981 */ /* 0x000ea2000c1e9b00 */
[----:B-1----:R-:W-:-:S05]  /*0250*/  IMAD.WIDE.U32 R20, R21, 0x8, R24 ;  /* 0x0000000815147825 */ /* 0x002fca00078e0018 */
[----:B------:R-:W3:Y:S04]  /*0260*/  LDG.E.64.CONSTANT R30, desc[UR6][R20.64] ;  /* 0x00000006141e7981 */ /* 0x000ee8000c1e9b00 */
[----:B------:R-:W4:Y:S04]  /*0270*/  LDG.E.64.CONSTANT R26, desc[UR6][R26.64+0x8] ;  /* 0x000008061a1a7981 */ /* 0x000f28000c1e9b00 */
[----:B------:R-:W5:Y:S01]  /*0280*/  LDG.E.64.CONSTANT R20, desc[UR6][R20.64+0x8] ;  /* 0x0000080614147981 */ /* 0x000f62000c1e9b00 */
[----:B------:R-:W-:Y:S01]  /*0290*/  VIADD R37, R16, 0xffffff00 ;  /* 0xffffff0010257836 */ /* 0x000fe20000000000 */
[----:B--2---:R-:W-:-:S02]  /*02a0*/  DADD R12, R34, R12 ;  /* 0x00000000220c7229 */ /* 0x004fc4000000000c */
[-C--:B---3--:R-:W-:Y:S02]  /*02b0*/  DFMA R2, R34, R30.reuse, R2 ;  /* 0x0000001e2202722b */ /* 0x088fe40000000002 */
[----:B----4-:R-:W-:Y:S01]  /*02c0*/  DFMA R30, R26, R30, R6 ;  /* 0x0000001e1a1e722b */ /* 0x010fe20000000006 */
[----:B------:R-:W-:-:S04]  /*02d0*/  IMAD.WIDE.U32 R6, R37, 0x8, R22 ;  /* 0x0000000825067825 */ /* 0x000fc800078e0016 */
[----:B------:R-:W-:Y:S01]  /*02e0*/  IMAD.WIDE.U32 R36, R37, 0x8, R24 ;  /* 0x0000000825247825 */ /* 0x000fe200078e0018 */
[----:B------:R-:W2:Y:S01]  /*02f0*/  LDG.E.64.CONSTANT R28, desc[UR6][R6.64] ;  /* 0x00000006061c7981 */ /* 0x000ea2000c1e9b00 */
[----:B-----5:R-:W-:-:S03]  /*0300*/  DFMA R34, R34, R20, R4 ;  /* 0x000000142222722b */ /* 0x020fc60000000004 */
[----:B------:R-:W2:Y:S04]  /*0310*/  LDG.E.64.CONSTANT R4, desc[UR6][R36.64+0x8] ;  /* 0x0000080624047981 */ /* 0x000ea8000c1e9b00 */
[----:B------:R-:W3:Y:S04]  /*0320*/  LDG.E.64.CONSTANT R32, desc[UR6][R36.64] ;  /* 0x0000000624207981 */ /* 0x000ee8000c1e9b00 */
[----:B------:R-:W4:Y:S01]  /*0330*/  LDG.E.64.CONSTANT R6, desc[UR6][R6.64+0x8] ;  /* 0x0000080606067981 */ /* 0x000f22000c1e9b00 */
[C---:B------:R-:W-:Y:S02]  /*0340*/  DFMA R8, R26.reuse, R20, R8 ;  /* 0x000000141a08722b */ /* 0x040fe40000000008 */
[----:B------:R-:W-:Y:S01]  /*0350*/  DADD R14, R26, R14 ;  /* 0x000000001a0e7229 */ /* 0x000fe2000000000e */
[----:B------:R-:W-:-:S04]  /*0360*/  IMAD.WIDE.U32 R20, R16, 0x8, R24 ;  /* 0x0000000810147825 */ /* 0x000fc800078e0018 */
[----:B------:R-:W-:Y:S01]  /*0370*/  IMAD.WIDE.U32 R26, R16, 0x8, R22 ;  /* 0x00000008101a7825 */ /* 0x000fe200078e0016 */
[-C--:B--2---:R-:W-:Y:S02]  /*0380*/  DFMA R34, R28, R4.reuse, R34 ;  /* 0x000000041c22722b */ /* 0x084fe40000000022 */
[----:B----4-:R-:W-:Y:S01]  /*0390*/  DFMA R8, R6, R4, R8 ;  /* 0x000000040608722b */ /* 0x010fe20000000008 */
[----:B------:R-:W0:Y:S01]  /*03a0*/  LDC.64 R4, c[0x0][0x398] ;  /* 0x0000e600ff047b82 */ /* 0x000e220000000a00 */
[-C--:B---3--:R-:W-:Y:S02]  /*03b0*/  DFMA R2, R28, R32.reuse, R2 ;  /* 0x000000201c02722b */ /* 0x088fe40000000002 */
[----:B------:R-:W-:Y:S02]  /*03c0*/  DADD R12, R12, R28 ;  /* 0x000000000c0c7229 */ /* 0x000fe4000000001c */
[----:B------:R-:W-:Y:S01]  /*03d0*/  DFMA R36, R6, R32, R30 ;  /* 0x000000200624722b */ /* 0x000fe2000000001e */
[----:B------:R-:W2:Y:S04]  /*03e0*/  LDG.E.64.CONSTANT R32, desc[UR6][R26.64] ;  /* 0x000000061a207981 */ /* 0x000ea8000c1e9b00 */
[----:B------:R-:W2:Y:S01]  /*03f0*/  LDG.E.64.CONSTANT R30, desc[UR6][R20.64] ;  /* 0x00000006141e7981 */ /* 0x000ea2000c1e9b00 */
[----:B------:R-:W-:-:S03]  /*0400*/  DADD R14, R14, R6 ;  /* 0x000000000e0e7229 */ /* 0x000fc60000000006 */
[----:B------:R-:W3:Y:S04]  /*0410*/  LDG.E.64.CONSTANT R6, desc[UR6][R20.64+0x8] ;  /* 0x0000080614067981 */ /* 0x000ee8000c1e9b00 */
[----:B------:R-:W4:Y:S01]  /*0420*/  LDG.E.64.CONSTANT R26, desc[UR6][R26.64+0x8] ;  /* 0x000008061a1a7981 */ /* 0x000f22000c1e9b00 */
[----:B0-----:R-:W-:-:S05]  /*0430*/  IMAD.WIDE.U32 R4, R18, 0x8, R4 ;  /* 0x0000000812047825 */ /* 0x001fca00078e0004 */
[----:B------:R-:W5:Y:S04]  /*0440*/  LDG.E.64.CONSTANT R28, desc[UR6][R4.64] ;  /* 0x00000006041c7981 */ /* 0x000f68000c1e9b00 */
[----:B------:R-:W5:Y:S01]  /*0450*/  LDG.E.64.CONSTANT R20, desc[UR6][R4.64+0x400] ;  /* 0x0004000604147981 */ /* 0x000f62000c1e9b00 */
[----:B------:R-:W-:-:S04]  /*0460*/  VIADD R19, R16, 0x100 ;  /* 0x0000010010137836 */ /* 0x000fc80000000000 */
[C---:B------:R-:W-:Y:S01]  /*0470*/  IMAD.WIDE.U32 R24, R19.reuse, 0x8, R24 ;  /* 0x0000000813187825 */ /* 0x040fe200078e0018 */
[-C--:B--2---:R-:W-:Y:S02]  /*0480*/  DFMA R2, R32, R30.reuse, R2 ;  /* 0x0000001e2002722b */ /* 0x084fe40000000002 */
[----:B------:R-:W-:Y:S02]  /*0490*/  DADD R12, R12, R32 ;  /* 0x000000000c0c7229 */ /* 0x000fe40000000020 */
[----:B----4-:R-:W-:Y:S01]  /*04a0*/  DFMA R36, R26, R30, R36 ;  /* 0x0000001e1a24722b */ /* 0x010fe20000000024 */
[----:B------:R-:W2:Y:S01]  /*04b0*/  LDG.E.64.CONSTANT R30, desc[UR6][R4.64+0x800] ;  /* 0x00080006041e7981 */ /* 0x000ea2000c1e9b00 */
[----:B---3--:R-:W-:Y:S02]  /*04c0*/  DFMA R34, R32, R6, R34 ;  /* 0x000000062022722b */ /* 0x008fe40000000022 */
[----:B-----5:R-:W-:Y:S01]  /*04d0*/  DADD R10, R28, R10 ;  /* 0x000000001c0a7229 */ /* 0x020fe2000000000a */
[----:B------:R-:W-:-:S05]  /*04e0*/  IMAD.WIDE.U32 R28, R19, 0x8, R22 ;  /* 0x00000008131c7825 */ /* 0x000fca00078e0016 */
[----:B------:R-:W3:Y:S02]  /*04f0*/  LDG.E.64.CONSTANT R22, desc[UR6][R28.64] ;  /* 0x000000061c167981 */ /* 0x000ee4000c1e9b00 */
[----:B------:R-:W-:Y:S02]  /*0500*/  DADD R32, R10, R20 ;  /* 0x000000000a207229 */ /* 0x000fe40000000014 */
[----:B------:R-:W4:Y:S04]  /*0510*/  LDG.E.64.CONSTANT R20, desc[UR6][R28.64+0x8] ;  /* 0x000008061c147981 */ /* 0x000f28000c1e9b00 */
[----:B------:R-:W5:Y:S04]  /*0520*/  LDG.E.64.CONSTANT R10, desc[UR6][R24.64+0x8] ;  /* 0x00000806180a7981 */ /* 0x000f68000c1e9b00 */
[----:B------:R-:W5:Y:S04]  /*0530*/  LDG.E.64.CONSTANT R28, desc[UR6][R24.64] ;  /* 0x00000006181c7981 */ /* 0x000f68000c1e9b00 */
[----:B------:R5:W5:Y:S01]  /*0540*/  LDG.E.64.CONSTANT R24, desc[UR6][R4.64+0xc00] ;  /* 0x000c000604187981 */ /* 0x000b62000c1e9b00 */
[----:B------:R-:W-:Y:S01]  /*0550*/  VIADD R0, R0, 0x4 ;  /* 0x0000000400007836 */ /* 0x000fe20000000000 */
[----:B------:R-:W-:-:S04]  /*0560*/  DFMA R8, R26, R6, R8 ;  /* 0x000000061a08722b */ /* 0x000fc80000000008 */
[----:B------:R-:W-:Y:S01]  /*0570*/  ISETP.NE.AND P0, PT, R0, RZ, PT ;  /* 0x000000ff0000720c */ /* 0x000fe20003f05270 */
[----:B------:R-:W-:Y:S01]  /*0580*/  DADD R14, R14, R26 ;  /* 0x000000000e0e7229 */ /* 0x000fe2000000001a */
[----:B------:R-:W-:Y:S02]  /*0590*/  VIADD R16, R16, 0x400 ;  /* 0x0000040010107836 */ /* 0x000fe40000000000 */
[----:B------:R-:W-:Y:S01]  /*05a0*/  VIADD R18, R18, 0x200 ;  /* 0x0000020012127836 */ /* 0x000fe20000000000 */
[----:B--2---:R-:W-:Y:S02]  /*05b0*/  DADD R30, R32, R30 ;  /* 0x00000000201e7229 */ /* 0x004fe4000000001e */
[----:B---3--:R-:W-:Y:S02]  /*05c0*/  DADD R12, R12, R22 ;  /* 0x000000000c0c7229 */ /* 0x008fe40000000016 */
[----:B----4-:R-:W-:Y:S02]  /*05d0*/  DADD R14, R14, R20 ;  /* 0x000000000e0e7229 */ /* 0x010fe40000000014 */
[----:B-----5:R-:W-:-:S02]  /*05e0*/  DFMA R4, R22, R10, R34 ;  /* 0x0000000a1604722b */ /* 0x020fc40000000022 */
[----:B------:R-:W-:Y:S02]  /*05f0*/  DFMA R8, R20, R10, R8 ;  /* 0x0000000a1408722b */ /* 0x000fe40000000008 */
[-C--:B------:R-:W-:Y:S02]  /*0600*/  DFMA R2, R22, R28.reuse, R2 ;  /* 0x0000001c1602722b */ /* 0x080fe40000000002 */
[----:B------:R-:W-:Y:S02]  /*0610*/  DFMA R6, R20, R28, R36 ;  /* 0x0000001c1406722b */ /* 0x000fe40000000024 */
[----:B------:R-:W-:Y:S01]  /*0620*/  DADD R10, R30, R24 ;  /* 0x000000001e0a7229 */ /* 0x000fe20000000018 */
[----:B------:R-:W-:Y:S10]  /*0630*/  @P0 BRA `(.L_x_5) ;  /* 0xfffffff800f00947 */ /* 0x000ff4000383ffff */
.L_x_4:
[----:B------:R-:W-:Y:S05]  /*0640*/  BSYNC.RECONVERGENT B1 ;  /* 0x0000000000017941 */ /* 0x000fea0003800200 */
.L_x_3:
[----:B------:R-:W-:-:S04]  /*0650*/  LEA.HI R0, R17, 0x1, RZ, 0x19 ;  /* 0x0000000111007811 */ /* 0x000fc800078fc8ff */
[----:B------:R-:W-:-:S13]  /*0660*/  LOP3.LUT P0, R0, R0, 0x3, RZ, 0xc0, !PT ;  /* 0x0000000300007812 */ /* 0x000fda000780c0ff */
[----:B------:R-:W-:Y:S05]  /*0670*/  @!P0 BRA `(.L_x_2) ;  /* 0x0000000000f08947 */ /* 0x000fea0003800000 */
[----:B------:R-:W-:Y:S01]  /*0680*/  ISETP.NE.AND P1, PT, R0, 0x1, PT ;  /* 0x000000010000780c */ /* 0x000fe20003f25270 */
[----:B------:R-:W-:Y:S01]  /*0690*/  BSSY.RECONVERGENT B1, `(.L_x_6) ;  /* 0x0000026000017945 */ /* 0x000fe20003800200 */
[----:B------:R-:W-:-:S11]  /*06a0*/  LOP3.LUT P0, RZ, R17, 0x80, RZ, 0xc0, !PT ;  /* 0x0000008011ff7812 */ /* 0x000fd6000780c0ff */
[----:B------:R-:W-:Y:S05]  /*06b0*/  @!P1 BRA `(.L_x_7) ;  /* 0x00000000008c9947 */ /* 0x000fea0003800000 */
[----:B------:R-:W0:Y:S01]  /*06c0*/  LDC.64 R36, c[0x0][0x3a0] ;  /* 0x0000e800ff247b82 */ /* 0x000e220000000a00 */
[----:B------:R-:W-:-:S07]  /*06d0*/  IMAD.SHL.U32 R19, R18, 0x2, RZ ;  /* 0x0000000212137824 */ /* 0x000fce00078e00ff */
[----:B------:R-:W1:Y:S08]  /*06e0*/  LDC.64 R30, c[0x0][0x3a8] ;  /* 0x0000ea00ff1e7b82 */ /* 0x000e700000000a00 */
[----:B------:R-:W2:Y:S01]  /*06f0*/  LDC.64 R28, c[0x0][0x398] ;  /* 0x0000e600ff1c7b82 */ /* 0x000ea20000000a00 */
[----:B0-----:R-:W-:-:S05]  /*0700*/  IMAD.WIDE.U32 R20, R19, 0x8, R36 ;  /* 0x0000000813147825 */ /* 0x001fca00078e0024 */
[----:B------:R-:W3:Y:S01]  /*0710*/  LDG.E.64.CONSTANT R26, desc[UR6][R20.64] ;  /* 0x00000006141a7981 */ /* 0x000ee2000c1e9b00 */
[----:B-1----:R-:W-:-:S03]  /*0720*/  IMAD.WIDE.U32 R24, R19, 0x8, R30 ;  /* 0x0000000813187825 */ /* 0x002fc600078e001e */
[----:B------:R-:W4:Y:S04]  /*0730*/  LDG.E.64.CONSTANT R22, desc[UR6][R20.64+0x8] ;  /* 0x0000080614167981 */ /* 0x000f28000c1e9b00 */
[----:B------:R-:W3:Y:S01]  /*0740*/  LDG.E.64.CONSTANT R16, desc[UR6][R24.64] ;  /* 0x0000000618107981 */ /* 0x000ee2000c1e9b00 */
[----:B--2---:R-:W-:-:S04]  /*0750*/  IMAD.WIDE.U32 R28, R18, 0x8, R28 ;  /* 0x00000008121c7825 */ /* 0x004fc800078e001c */
[----:B------:R-:W-:Y:S01]  /*0760*/  VIADD R19, R19, 0x100 ;  /* 0x0000010013137836 */ /* 0x000fe20000000000 */
[----:B------:R-:W2:Y:S04]  /*0770*/  LDG.E.64.CONSTANT R34, desc[UR6][R28.64] ;  /* 0x000000061c227981 */ /* 0x000ea8000c1e9b00 */
[----:B------:R-:W5:Y:S01]  /*0780*/  LDG.E.64.CONSTANT R24, desc[UR6][R24.64+0x8] ;  /* 0x0000080618187981 */ /* 0x000f62000c1e9b00 */
[----:B------:R-:W-:-:S04]  /*0790*/  IMAD.WIDE.U32 R30, R19, 0x8, R30 ;  /* 0x00000008131e7825 */ /* 0x000fc800078e001e */
[----:B------:R-:W-:Y:S01]  /*07a0*/  IMAD.WIDE.U32 R36, R19, 0x8, R36 ;  /* 0x0000000813247825 */ /* 0x000fe200078e0024 */
[----:B------:R-:W5:Y:S04]  /*07b0*/  LDG.E.64.CONSTANT R32, desc[UR6][R30.64] ;  /* 0x000000061e207981 */ /* 0x000f68000c1e9b00 */
[----:B------:R-:W5:Y:S04]  /*07c0*/  LDG.E.64.CONSTANT R20, desc[UR6][R36.64+0x8] ;  /* 0x0000080624147981 */ /* 0x000f68000c1e9b00 */
[----:B------:R-:W5:Y:S04]  /*07d0*/  LDG.E.64.CONSTANT R28, desc[UR6][R28.64+0x400] ;  /* 0x000400061c1c7981 */ /* 0x000f68000c1e9b00 */
[----:B------:R-:W5:Y:S01]  /*07e0*/  LDG.E.64.CONSTANT R30, desc[UR6][R30.64+0x8] ;  /* 0x000008061e1e7981 */ /* 0x000f62000c1e9b00 */
[----:B---3--:R-:W-:-:S02]  /*07f0*/  DFMA R2, R26, R16, R2 ;  /* 0x000000101a02722b */ /* 0x008fc40000000002 */
[----:B----4-:R-:W-:Y:S01]  /*0800*/  DFMA R6, R22, R16, R6 ;  /* 0x000000101606722b */ /* 0x010fe20000000006 */
[----:B------:R-:W3:Y:S01]  /*0810*/  LDG.E.64.CONSTANT R16, desc[UR6][R36.64] ;  /* 0x0000000624107981 */ /* 0x000ee2000c1e9b00 */
[----:B------:R-:W-:Y:S02]  /*0820*/  DADD R12, R12, R26 ;  /* 0x000000000c0c7229 */ /* 0x000fe4000000001a */
[----:B------:R-:W-:Y:S02]  /*0830*/  DADD R14, R14, R22 ;  /* 0x000000000e0e7229 */ /* 0x000fe40000000016 */
[----:B--2---:R-:W-:Y:S02]  /*0840*/  DADD R10, R10, R34 ;  /* 0x000000000a0a7229 */ /* 0x004fe40000000022 */
[-C--:B-----5:R-:W-:Y:S02]  /*0850*/  DFMA R4, R26, R24.reuse, R4 ;  /* 0x000000181a04722b */ /* 0x0a0fe40000000004 */
[----:B------:R-:W-:Y:S01]  /*0860*/  DFMA R8, R22, R24, R8 ;  /* 0x000000181608722b */ /* 0x000fe20000000008 */
[----:B------:R-:W-:Y:S01]  /*0870*/  VIADD R18, R18, 0x100 ;  /* 0x0000010012127836 */ /* 0x000fe20000000000 */
[----:B------:R-:W-:-:S02]  /*0880*/  DFMA R6, R20, R32, R6 ;  /* 0x000000201406722b */ /* 0x000fc40000000006 */
[----:B------:R-:W-:Y:S02]  /*0890*/  DADD R14, R14, R20 ;  /* 0x000000000e0e7229 */ /* 0x000fe40000000014 */
[----:B------:R-:W-:Y:S02]  /*08a0*/  DADD R10, R10, R28 ;  /* 0x000000000a0a7229 */ /* 0x000fe4000000001c */
[----:B------:R-:W-:Y:S02]  /*08b0*/  DFMA R8, R20, R30, R8 ;  /* 0x0000001e1408722b */ /* 0x000fe40000000008 */
[C---:B---3--:R-:W-:Y:S02]  /*08c0*/  DFMA R2, R16.reuse, R32, R2 ;  /* 0x000000201002722b */ /* 0x048fe40000000002 */
[----:B------:R-:W-:Y:S02]  /*08d0*/  DFMA R4, R16, R30, R4 ;  /* 0x0000001e1004722b */ /* 0x000fe40000000004 */
[----:B------:R-:W-:-:S11]  /*08e0*/  DADD R12, R12, R16 ;  /* 0x000000000c0c7229 */ /* 0x000fd60000000010 */
.L_x_7:
[----:B------:R-:W-:Y:S05]  /*08f0*/  BSYNC.RECONVERGENT B1 ;  /* 0x0000000000017941 */ /* 0x000fea0003800200 */
.L_x_6:
[----:B------:R-:W-:Y:S05]  /*0900*/  @P0 BRA `(.L_x_2) ;  /* 0x00000000004c0947 */ /* 0x000fea0003800000 */
[----:B------:R-:W0:Y:S01]  /*0910*/  LDC.64 R16, c[0x0][0x398] ;  /* 0x0000e600ff107b82 */ /* 0x000e220000000a00 */
[----:B------:R-:W-:-:S07]  /*0920*/  IMAD.SHL.U32 R23, R18, 0x2, RZ ;  /* 0x0000000212177824 */ /* 0x000fce00078e00ff */
[----:B------:R-:W1:Y:S08]  /*0930*/  LDC.64 R20, c[0x0][0x3a0] ;  /* 0x0000e800ff147b82 */ /* 0x000e700000000a00 */
[----:B------:R-:W2:Y:S01]  /*0940*/  LDC.64 R24, c[0x0][0x3a8] ;  /* 0x0000ea00ff187b82 */ /* 0x000ea20000000a00 */
[----:B0-----:R-:W-:-:S06]  /*0950*/  IMAD.WIDE.U32 R18, R18, 0x8, R16 ;  /* 0x0000000812127825 */ /* 0x001fcc00078e0010 */
[----:B------:R-:W3:Y:S01]  /*0960*/  LDG.E.64.CONSTANT R18, desc[UR6][R18.64] ;  /* 0x0000000612127981 */ /* 0x000ee2000c1e9b00 */
[----:B-1----:R-:W-:-:S05]  /*0970*/  IMAD.WIDE.U32 R16, R23, 0x8, R20 ;  /* 0x0000000817107825 */ /* 0x002fca00078e0014 */
[----:B------:R-:W4:Y:S01]  /*0980*/  LDG.E.64.CONSTANT R20, desc[UR6][R16.64] ;  /* 0x0000000610147981 */ /* 0x000f22000c1e9b00 */
[----:B--2---:R-:W-:-:S03]  /*0990*/  IMAD.WIDE.U32 R24, R23, 0x8, R24 ;  /* 0x0000000817187825 */ /* 0x004fc600078e0018 */
[----:B------:R-:W2:Y:S04]  /*09a0*/  LDG.E.64.CONSTANT R22, desc[UR6][R16.64+0x8] ;  /* 0x0000080610167981 */ /* 0x000ea8000c1e9b00 */
[----:B------:R-:W5:Y:S04]  /*09b0*/  LDG.E.64.CONSTANT R26, desc[UR6][R24.64] ;  /* 0x00000006181a7981 */ /* 0x000f68000c1e9b00 */
[----:B------:R-:W5:Y:S01]  /*09c0*/  LDG.E.64.CONSTANT R28, desc[UR6][R24.64+0x8] ;  /* 0x00000806181c7981 */ /* 0x000f62000c1e9b00 */
[----:B---3--:R-:W-:Y:S02]  /*09d0*/  DADD R10, R10, R18 ;  /* 0x000000000a0a7229 */ /* 0x008fe40000000012 */
[----:B----4-:R-:W-:-:S02]  /*09e0*/  DADD R12, R12, R20 ;  /* 0x000000000c0c7229 */ /* 0x010fc40000000014 */
[----:B--2---:R-:W-:Y:S02]  /*09f0*/  DADD R14, R14, R22 ;  /* 0x000000000e0e7229 */ /* 0x004fe40000000016 */
[-C--:B-----5:R-:W-:Y:S02]  /*0a00*/  DFMA R2, R20, R26.reuse, R2 ;  /* 0x0000001a1402722b */ /* 0x0a0fe40000000002 */
[----:B------:R-:W-:Y:S02]  /*0a10*/  DFMA R6, R22, R26, R6 ;  /* 0x0000001a1606722b */ /* 0x000fe40000000006 */
[-C--:B------:R-:W-:Y:S02]  /*0a20*/  DFMA R4, R20, R28.reuse, R4 ;  /* 0x0000001c1404722b */ /* 0x080fe40000000004 */
[----:B------:R-:W-:-:S11]  /*0a30*/  DFMA R8, R22, R28, R8 ;  /* 0x0000001c1608722b */ /* 0x000fd60000000008 */
.L_x_2:
[----:B------:R-:W-:Y:S05]  /*0a40*/  BSYNC.RECONVERGENT B0 ;  /* 0x0000000000007941 */ /* 0x000fea0003800200 */
.L_x_1:
[----:B------:R-:W0:Y:S08]  /*0a50*/  LDC.64 R20, c[0x0][0x3b0] ;  /* 0x0000ec00ff147b82 */ /* 0x000e300000000a00 */
[----:B------:R-:W1:Y:S08]  /*0a60*/  LDC R29, c[0x0][0x3b0] ;  /* 0x0000ec00ff1d7b82 */ /* 0x000e700000000800 */
[----:B------:R-:W2:Y:S01]  /*0a70*/  LDC R28, c[0x0][0x3b4] ;  /* 0x0000ed00ff1c7b82 */ /* 0x000ea20000000800 */
[----:B0-----:R-:W-:-:S14]  /*0a80*/  DSETP.NEU.AND P0, PT, |R20|, +INF , PT ;  /* 0x7ff000001400742a */ /* 0x001fdc0003f0d200 */
[----:B------:R-:W-:Y:S01]  /*0a90*/  @!P0 DMUL R30, RZ, R20 ;  /* 0x00000014ff1e8228 */ /* 0x000fe20000000000 */
[----:B------:R-:W-:Y:S01]  /*0aa0*/  @!P0 IMAD.MOV.U32 R0, RZ, RZ, RZ ;  /* 0x000000ffff008224 */ /* 0x000fe200078e00ff */
[----:B-12---:R-:W-:Y:S09]  /*0ab0*/  @!P0 BRA `(.L_x_8) ;  /* 0x0000000000548947 */ /* 0x006ff20003800000 */
[----:B------:R-:W-:Y:S01]  /*0ac0*/  UMOV UR4, 0x6dc9c883 ;  /* 0x6dc9c88300047882 */ /* 0x000fe20000000000 */
[----:B------:R-:W-:Y:S01]  /*0ad0*/  UMOV UR5, 0x3fe45f30 ;  /* 0x3fe45f3000057882 */ /* 0x000fe20000000000 */
[C---:B------:R-:W-:Y:S02]  /*0ae0*/  DSETP.GE.AND P0, PT, |R20|.reuse, 2.14748364800000000000e+09, PT ;  /* 0x41e000001400742a */ /* 0x040fe40003f06200 */
[----:B------:R-:W-:Y:S01]  /*0af0*/  DMUL R16, R20, UR4 ;  /* 0x0000000414107c28 */ /* 0x000fe20008000000 */
[----:B------:R-:W-:Y:S01]  /*0b00*/  UMOV UR4, 0x54442d18 ;  /* 0x54442d1800047882 */ /* 0x000fe20000000000 */
[----:B------:R-:W-:-:S04]  /*0b10*/  UMOV UR5, 0x3ff921fb ;  /* 0x3ff921fb00057882 */ /* 0x000fc80000000000 */
[----:B------:R-:W0:Y:S08]  /*0b20*/  F2I.F64 R0, R16 ;  /* 0x0000001000007311 */ /* 0x000e300000301100 */
[----:B0-----:R-:W0:Y:S02]  /*0b30*/  I2F.F64 R30, R0 ;  /* 0x00000000001e7312 */ /* 0x001e240000201c00 */
[----:B0-----:R-:W-:Y:S01]  /*0b40*/  DFMA R18, R30, -UR4, R20 ;  /* 0x800000041e127c2b */ /* 0x001fe20008000014 */
[----:B------:R-:W-:Y:S01]  /*0b50*/  UMOV UR4, 0x33145c00 ;  /* 0x33145c0000047882 */ /* 0x000fe20000000000 */
[----:B------:R-:W-:-:S06]  /*0b60*/  UMOV UR5, 0x3c91a626 ;  /* 0x3c91a62600057882 */ /* 0x000fcc0000000000 */
[----:B------:R-:W-:Y:S01]  /*0b70*/  DFMA R18, R30, -UR4, R18 ;  /* 0x800000041e127c2b */ /* 0x000fe20008000012 */
[----:B------:R-:W-:Y:S01]  /*0b80*/  UMOV UR4, 0x252049c0 ;  /* 0x252049c000047882 */ /* 0x000fe20000000000 */
[----:B------:R-:W-:-:S06]  /*0b90*/  UMOV UR5, 0x397b839a ;  /* 0x397b839a00057882 */ /* 0x000fcc0000000000 */
[----:B------:R-:W-:Y:S01]  /*0ba0*/  DFMA R30, R30, -UR4, R18 ;  /* 0x800000041e1e7c2b */ /* 0x000fe20008000012 */
[----:B------:R-:W-:Y:S10]  /*0bb0*/  @!P0 BRA `(.L_x_8) ;  /* 0x0000000000148947 */ /* 0x000ff40003800000 */
[----:B------:R-:W-:-:S07]  /*0bc0*/  MOV R16, 0xbe0 ;  /* 0x00000be000107802 */ /* 0x000fce0000000f00 */
[----:B------:R-:W-:Y:S05]  /*0bd0*/  CALL.REL.NOINC `($reduce_terms$__internal_trig_reduction_slowpathd) ;  /* 0x0000001400087944 */ /* 0x000fea0003c00000 */
[----:B------:R-:W-:Y:S02]  /*0be0*/  IMAD.MOV.U32 R0, RZ, RZ, R18 ;  /* 0x000000ffff007224 */ /* 0x000fe400078e0012 */
[----:B------:R-:W-:Y:S02]  /*0bf0*/  IMAD.MOV.U32 R30, RZ, RZ, R32 ;  /* 0x000000ffff1e7224 */ /* 0x000fe400078e0020 */
[----:B------:R-:W-:-:S07]  /*0c00*/  IMAD.MOV.U32 R31, RZ, RZ, R33 ;  /* 0x000000ffff1f7224 */ /* 0x000fce00078e0021 */
.L_x_8:
[----:B------:R-:W0:Y:S01]  /*0c10*/  LDCU.64 UR4, c[0x4][0x148] ;  /* 0x01002900ff0477ac */ /* 0x000e220008000a00 */
[----:B------:R-:W-:-:S05]  /*0c20*/  IMAD.SHL.U32 R16, R0, 0x40, RZ ;  /* 0x0000004000107824 */ /* 0x000fca00078e00ff */
[----:B------:R-:W-:-:S04]  /*0c30*/  LOP3.LUT R16, R16, 0x40, RZ, 0xc0, !PT ;  /* 0x0000004010107812 */ /* 0x000fc800078ec0ff */
[----:B0-----:R-:W-:-:S05]  /*0c40*/  IADD3 R36, P0, PT, R16, UR4, RZ ;  /* 0x0000000410247c10 */ /* 0x001fca000ff1e0ff */
[----:B------:R-:W-:-:S05]  /*0c50*/  IMAD.X R37, RZ, RZ, UR5, P0 ;  /* 0x00000005ff257e24 */ /* 0x000fca00080e06ff */
[----:B------:R-:W2:Y:S04]  /*0c60*/  LDG.E.128.CONSTANT R16, desc[UR6][R36.64] ;  /* 0x0000000624107981 */ /* 0x000ea8000c1e9d00 */
[----:B------:R-:W3:Y:S04]  /*0c70*/  LDG.E.128.CONSTANT R20, desc[UR6][R36.64+0x10] ;  /* 0x0000100624147981 */ /* 0x000ee8000c1e9d00 */
[----:B------:R-:W4:Y:S01]  /*0c80*/  LDG.E.128.CONSTANT R24, desc[UR6][R36.64+0x20] ;  /* 0x0000200624187981 */ /* 0x000f22000c1e9d00 */
[----:B------:R-:W-:Y:S01]  /*0c90*/  LOP3.LUT R32, R0, 0x1, RZ, 0xc0, !PT ;  /* 0x0000000100207812 */ /* 0x000fe200078ec0ff */
[----:B------:R-:W-:Y:S01]  /*0ca0*/  IMAD.MOV.U32 R33, RZ, RZ, 0x3da8ff83 ;  /* 0x3da8ff83ff217424 */ /* 0x000fe200078e00ff */
[----:B------:R-:W-:-:S02]  /*0cb0*/  DMUL R34, R30, R30 ;  /* 0x0000001e1e227228 */ /* 0x000fc40000000000 */
[----:B------:R-:W-:Y:S01]  /*0cc0*/  ISETP.NE.U32.AND P0, PT, R32, 0x1, PT ;  /* 0x000000012000780c */ /* 0x000fe20003f05070 */
[----:B------:R-:W-:-:S03]  /*0cd0*/  IMAD.MOV.U32 R32, RZ, RZ, 0x20fd8164 ;  /* 0x20fd8164ff207424 */ /* 0x000fc600078e00ff */
[----:B------:R-:W-:Y:S02]  /*0ce0*/  FSEL R33, -R33, 0.11223486810922622681, !P0 ;  /* 0x3de5db6521217808 */ /* 0x000fe40004000100 */
[----:B------:R-:W-:-:S06]  /*0cf0*/  FSEL R32, R32, -8.06006814911005101289e+34, !P0 ;  /* 0xf9785eba20207808 */ /* 0x000fcc0004000000 */
[----:B--2---:R-:W-:-:S08]  /*0d00*/  DFMA R16, R34, R32, R16 ;  /* 0x000000202210722b */ /* 0x004fd00000000010 */
[----:B------:R-:W-:-:S08]  /*0d10*/  DFMA R16, R34, R16, R18 ;  /* 0x000000102210722b */ /* 0x000fd00000000012 */
[----:B---3--:R-:W-:-:S08]  /*0d20*/  DFMA R16, R34, R16, R20 ;  /* 0x000000102210722b */ /* 0x008fd00000000014 */
[----:B------:R-:W-:-:S08]  /*0d30*/  DFMA R16, R34, R16, R22 ;  /* 0x000000102210722b */ /* 0x000fd00000000016 */
[C---:B----4-:R-:W-:Y:S02]  /*0d40*/  DFMA R24, R34.reuse, R16, R24 ;  /* 0x000000102218722b */ /* 0x050fe40000000018 */
[----:B------:R-:W0:Y:S06]  /*0d50*/  LDC.64 R16, c[0x0][0x3b0] ;  /* 0x0000ec00ff107b82 */ /* 0x000e2c0000000a00 */
[----:B------:R-:W-:-:S08]  /*0d60*/  DFMA R24, R34, R24, R26 ;  /* 0x000000182218722b */ /* 0x000fd0000000001a */
[----:B------:R-:W-:Y:S02]  /*0d70*/  DFMA R30, R24, R30, R30 ;  /* 0x0000001e181e722b */ /* 0x000fe4000000001e */
[----:B------:R-:W-:Y:S02]  /*0d80*/  DFMA R24, R34, R24, 1 ;  /* 0x3ff000002218742b */ /* 0x000fe40000000018 */
[----:B0-----:R-:W-:-:S08]  /*0d90*/  DSETP.NEU.AND P1, PT, |R16|, +INF , PT ;  /* 0x7ff000001000742a */ /* 0x001fd00003f2d200 */
[----:B------:R-:W-:Y:S02]  /*0da0*/  FSEL R20, R24, R30, !P0 ;  /* 0x0000001e18147208 */ /* 0x000fe40004000000 */
[----:B------:R-:W-:Y:S02]  /*0db0*/  FSEL R21, R25, R31, !P0 ;  /* 0x0000001f19157208 */ /* 0x000fe40004000000 */
[----:B------:R-:W-:-:S04]  /*0dc0*/  LOP3.LUT P0, RZ, R0, 0x2, RZ, 0xc0, !PT ;  /* 0x0000000200ff7812 */ /* 0x000fc8000780c0ff */
[----:B------:R-:W-:Y:S02]  /*0dd0*/  DADD R18, RZ, -R20 ;  /* 0x00000000ff127229 */ /* 0x000fe40000000814 */
[----:B------:R-:W-:Y:S01]  /*0de0*/  @!P1 DMUL R32, RZ, R16 ;  /* 0x00000010ff209228 */ /* 0x000fe20000000000 */
[----:B------:R-:W-:-:S07]  /*0df0*/  @!P1 IMAD.MOV.U32 R0, RZ, RZ, 0x1 ;  /* 0x00000001ff009424 */ /* 0x000fce00078e00ff */
[----:B------:R-:W-:Y:S02]  /*0e00*/  FSEL R30, R20, R18, !P0 ;  /* 0x00000012141e7208 */ /* 0x000fe40004000000 */
[----:B------:R-:W-:Y:S01]  /*0e10*/  FSEL R31, R21, R19, !P0 ;  /* 0x00000013151f7208 */ /* 0x000fe20004000000 */
[----:B------:R-:W-:Y:S06]  /*0e20*/  @!P1 BRA `(.L_x_9) ;  /* 0x0000000000509947 */ /* 0x000fec0003800000 */
        /* <DEDUP_REMOVED lines=18> */
[----:B------:R-:W-:-:S07]  /*0f50*/  IMAD.MOV.U32 R0, RZ, RZ, R18 ;  /* 0x000000ffff007224 */ /* 0x000fce00078e0012 */
.L_x_10:
[----:B------:R-:W-:-:S07]  /*0f60*/  VIADD R0, R0, 0x1 ;  /* 0x0000000100007836 */ /* 0x000fce0000000000 */
.L_x_9:
[----:B------:R-:W0:Y:S01]  /*0f70*/  LDCU.64 UR4, c[0x4][0x148] ;  /* 0x01002900ff0477ac */ /* 0x000e220008000a00 */
[----:B------:R-:W-:-:S05]  /*0f80*/  IMAD.SHL.U32 R16, R0, 0x40, RZ ;  /* 0x0000004000107824 */ /* 0x000fca00078e00ff */
[----:B------:R-:W-:-:S04]  /*0f90*/  LOP3.LUT R16, R16, 0x40, RZ, 0xc0, !PT ;  /* 0x0000004010107812 */ /* 0x000fc800078ec0ff */
[----:B0-----:R-:W-:-:S05]  /*0fa0*/  IADD3 R36, P0, PT, R16, UR4, RZ ;  /* 0x0000000410247c10 */ /* 0x001fca000ff1e0ff */
[----:B------:R-:W-:Y:S01]  /*0fb0*/  IMAD.X R37, RZ, RZ, UR5, P0 ;  /* 0x00000005ff257e24 */ /* 0x000fe200080e06ff */
[----:B------:R-:W-:Y:S01]  /*0fc0*/  LOP3.LUT R28, R0, 0x1, RZ, 0xc0, !PT ;  /* 0x00000001001c7812 */ /* 0x000fe200078ec0ff */
[----:B------:R-:W0:Y:S03]  /*0fd0*/  LDCU.64 UR4, c[0x0][0x390] ;  /* 0x00007200ff0477ac */ /* 0x000e260008000a00 */
[----:B------:R-:W2:Y:S04]  /*0fe0*/  LDG.E.128.CONSTANT R16, desc[UR6][R36.64] ;  /* 0x0000000624107981 */ /* 0x000ea8000c1e9d00 */
[----:B------:R-:W3:Y:S04]  /*0ff0*/  LDG.E.128.CONSTANT R20, desc[UR6][R36.64+0x10] ;  /* 0x0000100624147981 */ /* 0x000ee8000c1e9d00 */
[----:B------:R-:W4:Y:S01]  /*1000*/  LDG.E.128.CONSTANT R24, desc[UR6][R36.64+0x20] ;  /* 0x0000200624187981 */ /* 0x000f22000c1e9d00 */
[----:B------:R-:W-:Y:S01]  /*1010*/  ISETP.NE.U32.AND P0, PT, R28, 0x1, PT ;  /* 0x000000011c00780c */ /* 0x000fe20003f05070 */
[----:B------:R-:W-:Y:S01]  /*1020*/  IMAD.MOV.U32 R28, RZ, RZ, 0x3da8ff83 ;  /* 0x3da8ff83ff1c7424 */ /* 0x000fe200078e00ff */
[----:B------:R-:W-:Y:S01]  /*1030*/  DMUL R2, R30, R2 ;  /* 0x000000021e027228 */ /* 0x000fe20000000000 */
[----:B------:R-:W-:Y:S01]  /*1040*/  IMAD.MOV.U32 R34, RZ, RZ, 0x20fd8164 ;  /* 0x20fd8164ff227424 */ /* 0x000fe200078e00ff */
[----:B------:R-:W-:Y:S01]  /*1050*/  FSETP.GEU.AND P1, PT, |R11|, 6.5827683646048100446e-37, PT ;  /* 0x036000000b00780b */ /* 0x000fe20003f2e200 */
[----:B------:R-:W-:Y:S01]  /*1060*/  BSSY.RECONVERGENT B0, `(.L_x_11) ;  /* 0x000002c000007945 */ /* 0x000fe20003800200 */
[----:B------:R-:W-:Y:S01]  /*1070*/  FSEL R35, -R28, 0.11223486810922622681, !P0 ;  /* 0x3de5db651c237808 */ /* 0x000fe20004000100 */
[----:B------:R-:W-:Y:S01]  /*1080*/  DMUL R28, R32, R32 ;  /* 0x00000020201c7228 */ /* 0x000fe20000000000 */
[----:B------:R-:W-:Y:S01]  /*1090*/  FSEL R34, R34, -8.06006814911005101289e+34, !P0 ;  /* 0xf9785eba22227808 */ /* 0x000fe20004000000 */
[----:B0-----:R-:W-:-:S06]  /*10a0*/  UIMAD UR4, UR4, UR5, URZ ;  /* 0x00000005040472a4 */ /* 0x001fcc000f8e02ff */
[----:B--2---:R-:W-:-:S08]  /*10b0*/  DFMA R16, R28, R34, R16 ;  /* 0x000000221c10722b */ /* 0x004fd00000000010 */
[C---:B------:R-:W-:Y:S02]  /*10c0*/  DFMA R18, R28.reuse, R16, R18 ;  /* 0x000000101c12722b */ /* 0x040fe40000000012 */
[----:B------:R-:W0:Y:S06]  /*10d0*/  I2F.F64 R16, UR4 ;  /* 0x0000000400107d12 */ /* 0x000e2c0008201c00 */
[----:B---3--:R-:W-:Y:S01]  /*10e0*/  DFMA R20, R28, R18, R20 ;  /* 0x000000121c14722b */ /* 0x008fe20000000014 */
[----:B------:R-:W-:-:S07]  /*10f0*/  IMAD.MOV.U32 R18, RZ, RZ, 0x1 ;  /* 0x00000001ff127424 */ /* 0x000fce00078e00ff */
[C---:B------:R-:W-:Y:S01]  /*1100*/  DFMA R20, R28.reuse, R20, R22 ;  /* 0x000000141c14722b */ /* 0x040fe20000000016 */
[----:B0-----:R-:W0:Y:S07]  /*1110*/  MUFU.RCP64H R19, R17 ;  /* 0x0000001100137308 */ /* 0x001e2e0000001800 */
[----:B----4-:R-:W-:-:S08]  /*1120*/  DFMA R20, R28, R20, R24 ;  /* 0x000000141c14722b */ /* 0x010fd00000000018 */
[----:B------:R-:W-:Y:S02]  /*1130*/  DFMA R20, R28, R20, R26 ;  /* 0x000000141c14722b */ /* 0x000fe4000000001a */
[----:B0-----:R-:W-:-:S06]  /*1140*/  DFMA R22, -R16, R18, 1 ;  /* 0x3ff000001016742b */ /* 0x001fcc0000000112 */
[----:B------:R-:W-:Y:S02]  /*1150*/  DFMA R32, R20, R32, R32 ;  /* 0x000000201420722b */ /* 0x000fe40000000020 */
[----:B------:R-:W-:Y:S02]  /*1160*/  DFMA R22, R22, R22, R22 ;  /* 0x000000161616722b */ /* 0x000fe40000000016 */
[----:B------:R-:W-:-:S06]  /*1170*/  DFMA R20, R28, R20, 1 ;  /* 0x3ff000001c14742b */ /* 0x000fcc0000000014 */
[----:B------:R-:W-:-:S04]  /*1180*/  DFMA R22, R18, R22, R18 ;  /* 0x000000161216722b */ /* 0x000fc80000000012 */
[----:B------:R-:W-:Y:S02]  /*1190*/  FSEL R24, R20, R32, !P0 ;  /* 0x0000002014187208 */ /* 0x000fe40004000000 */
[----:B------:R-:W-:Y:S02]  /*11a0*/  FSEL R25, R21, R33, !P0 ;  /* 0x0000002115197208 */ /* 0x000fe40004000000 */
[----:B------:R-:W-:Y:S01]  /*11b0*/  DFMA R18, -R16, R22, 1 ;  /* 0x3ff000001012742b */ /* 0x000fe20000000116 */
[----:B------:R-:W-:-:S07]  /*11c0*/  LOP3.LUT P0, RZ, R0, 0x2, RZ, 0xc0, !PT ;  /* 0x0000000200ff7812 */ /* 0x000fce000780c0ff */
[----:B------:R-:W-:Y:S02]  /*11d0*/  DFMA R22, R22, R18, R22 ;  /* 0x000000121616722b */ /* 0x000fe40000000016 */
[----:B------:R-:W-:-:S06]  /*11e0*/  DADD R18, RZ, -R24 ;  /* 0x00000000ff127229 */ /* 0x000fcc0000000818 */
[----:B------:R-:W-:-:S04]  /*11f0*/  DMUL R20, R22, R10 ;  /* 0x0000000a16147228 */ /* 0x000fc80000000000 */
[----:B------:R-:W-:Y:S02]  /*1200*/  FSEL R18, R24, R18, !P0 ;  /* 0x0000001218127208 */ /* 0x000fe40004000000 */
[----:B------:R-:W-:Y:S02]  /*1210*/  FSEL R19, R25, R19, !P0 ;  /* 0x0000001319137208 */ /* 0x000fe40004000000 */
[----:B------:R-:W-:-:S04]  /*1220*/  DFMA R24, -R16, R20, R10 ;  /* 0x000000141018722b */ /* 0x000fc8000000010a */
[----:B------:R-:W-:-:S04]  /*1230*/  DFMA R4, -R18, R4, -R2 ;  /* 0x000000041204722b */ /* 0x000fc80000000902 */
[----:B------:R-:W-:-:S04]  /*1240*/  DFMA R2, R22, R24, R20 ;  /* 0x000000181602722b */ /* 0x000fc80000000014 */
[----:B------:R-:W-:-:S06]  /*1250*/  DFMA R4, R18, R6, R4 ;  /* 0x000000061204722b */ /* 0x000fcc0000000004 */
[----:B------:R-:W-:Y:S02]  /*1260*/  FFMA R0, RZ, R17, R3 ;  /* 0x00000011ff007223 */ /* 0x000fe40000000003 */
[----:B------:R-:W-:-:S03]  /*1270*/  DFMA R8, R30, -R8, R4 ;  /* 0x800000081e08722b */ /* 0x000fc60000000004 */
[----:B------:R-:W-:-:S07]  /*1280*/  FSETP.GT.AND P0, PT, |R0|, 1.469367938527859385e-39, PT ;  /* 0x001000000000780b */ /* 0x000fce0003f04200 */
[----:B------:R-:W-:Y:S02]  /*1290*/  IMAD.MOV.U32 R4, RZ, RZ, R8 ;  /* 0x000000ffff047224 */ /* 0x000fe400078e0008 */
[----:B------:R-:W-:-:S04]  /*12a0*/  IMAD.MOV.U32 R5, RZ, RZ, R9 ;  /* 0x000000ffff057224 */ /* 0x000fc800078e0009 */
[----:B------:R-:W-:Y:S05]  /*12b0*/  @P0 BRA P1, `(.L_x_12) ;  /* 0x0000000000180947 */ /* 0x000fea0000800000 */
[----:B------:R-:W-:Y:S01]  /*12c0*/  IMAD.MOV.U32 R6, RZ, RZ, R10 ;  /* 0x000000ffff067224 */ /* 0x000fe200078e000a */
[----:B------:R-:W-:Y:S01]  /*12d0*/  MOV R0, 0x1300 ;  /* 0x0000130000007802 */ /* 0x000fe20000000f00 */
[----:B------:R-:W-:-:S07]  /*12e0*/  IMAD.MOV.U32 R7, RZ, RZ, R11 ;  /* 0x000000ffff077224 */ /* 0x000fce00078e000b */
[----:B------:R-:W-:Y:S05]  /*12f0*/  CALL.REL.NOINC `($__internal_0_$__cuda_sm20_div_rn_f64_full) ;  /* 0x0000000400c87944 */ /* 0x000fea0003c00000 */
[----:B------:R-:W-:Y:S02]  /*1300*/  IMAD.MOV.U32 R2, RZ, RZ, R16 ;  /* 0x000000ffff027224 */ /* 0x000fe400078e0010 */
[----:B------:R-:W-:-:S07]  /*1310*/  IMAD.MOV.U32 R3, RZ, RZ, R17 ;  /* 0x000000ffff037224 */ /* 0x000fce00078e0011 */
.L_x_12:
[----:B------:R-:W-:Y:S05]  /*1320*/  BSYNC.RECONVERGENT B0 ;  /* 0x0000000000007941 */ /* 0x000fea0003800200 */
.L_x_11:
[----:B------:R-:W0:Y:S01]  /*1330*/  S2R R0, SR_LANEID ;  /* 0x0000000000007919 */ /* 0x000e220000000000 */
[----:B------:R-:W-:Y:S01]  /*1340*/  BSSY.RECONVERGENT B0, `(.L_x_13) ;  /* 0x000004f000007945 */ /* 0x000fe20003800200 */
[----:B------:R-:W-:Y:S04]  /*1350*/  SHFL.DOWN PT, R6, R8, 0x1, 0x1f ;  /* 0x08201f0008067f89 */ /* 0x000fe800000e0000 */
[----:B------:R-:W1:Y:S04]  /*1360*/  SHFL.DOWN PT, R7, R9, 0x1, 0x1f ;  /* 0x08201f0009077f89 */ /* 0x000e6800000e0000 */
[----:B------:R-:W-:Y:S04]  /*1370*/  SHFL.DOWN PT, R18, R12, 0x1, 0x1f ;  /* 0x08201f000c127f89 */ /* 0x000fe800000e0000 */
[----:B------:R-:W2:Y:S04]  /*1380*/  SHFL.DOWN PT, R19, R13, 0x1, 0x1f ;  /* 0x08201f000d137f89 */ /* 0x000ea800000e0000 */
[----:B------:R-:W-:Y:S04]  /*1390*/  SHFL.DOWN PT, R16, R14, 0x1, 0x1f ;  /* 0x08201f000e107f89 */ /* 0x000fe800000e0000 */
[----:B------:R-:W3:Y:S04]  /*13a0*/  SHFL.DOWN PT, R17, R15, 0x1, 0x1f ;  /* 0x08201f000f117f89 */ /* 0x000ee800000e0000 */
[----:B------:R-:W-:Y:S04]  /*13b0*/  SHFL.DOWN PT, R10, R2, 0x1, 0x1f ;  /* 0x08201f00020a7f89 */ /* 0x000fe800000e0000 */
[----:B------:R-:W4:Y:S01]  /*13c0*/  SHFL.DOWN PT, R11, R3, 0x1, 0x1f ;  /* 0x08201f00030b7f89 */ /* 0x000f2200000e0000 */
[----:B0-----:R-:W-:-:S13]  /*13d0*/  ISETP.GT.AND P0, PT, R0, 0x1e, PT ;  /* 0x0000001e0000780c */ /* 0x001fda0003f04270 */
[----:B-1----:R-:W-:Y:S01]  /*13e0*/  @!P0 DADD R4, R4, R6 ;  /* 0x0000000004048229 */ /* 0x002fe20000000006 */
[----:B------:R-:W-:Y:S01]  /*13f0*/  IMAD.MOV.U32 R6, RZ, RZ, R2 ;  /* 0x000000ffff067224 */ /* 0x000fe200078e0002 */
[----:B--2---:R-:W-:Y:S01]  /*1400*/  @!P0 DADD R12, R12, R18 ;  /* 0x000000000c0c8229 */ /* 0x004fe20000000012 */
[----:B------:R-:W-:Y:S01]  /*1410*/  IMAD.MOV.U32 R7, RZ, RZ, R3 ;  /* 0x000000ffff077224 */ /* 0x000fe200078e0003 */
[----:B---3--:R-:W-:Y:S01]  /*1420*/  @!P0 DADD R14, R14, R16 ;  /* 0x000000000e0e8229 */ /* 0x008fe20000000010 */
[----:B------:R-:W0:Y:S04]  /*1430*/  S2R R18, SR_TID.X ;  /* 0x0000000000127919 */ /* 0x000e280000002100 */
[----:B----4-:R-:W-:Y:S01]  /*1440*/  @!P0 DADD R6, R6, R10 ;  /* 0x0000000006068229 */ /* 0x010fe2000000000a */
[----:B------:R-:W-:Y:S01]  /*1450*/  SHFL.DOWN PT, R8, R4, 0x2, 0x1f ;  /* 0x08401f0004087f89 */ /* 0x000fe200000e0000 */
[----:B------:R-:W-:-:S03]  /*1460*/  ISETP.GT.AND P0, PT, R0, 0x1d, PT ;  /* 0x0000001d0000780c */ /* 0x000fc60003f04270 */
[----:B------:R-:W1:Y:S04]  /*1470*/  SHFL.DOWN PT, R9, R5, 0x2, 0x1f ;  /* 0x08401f0005097f89 */ /* 0x000e6800000e0000 */
[----:B------:R-:W-:Y:S04]  /*1480*/  SHFL.DOWN PT, R16, R12, 0x2, 0x1f ;  /* 0x08401f000c107f89 */ /* 0x000fe800000e0000 */
[----:B------:R-:W2:Y:S04]  /*1490*/  SHFL.DOWN PT, R17, R13, 0x2, 0x1f ;  /* 0x08401f000d117f89 */ /* 0x000ea800000e0000 */
[----:B------:R-:W-:Y:S04]  /*14a0*/  SHFL.DOWN PT, R10, R14, 0x2, 0x1f ;  /* 0x08401f000e0a7f89 */ /* 0x000fe800000e0000 */
[----:B------:R-:W3:Y:S04]  /*14b0*/  SHFL.DOWN PT, R11, R15, 0x2, 0x1f ;  /* 0x08401f000f0b7f89 */ /* 0x000ee800000e0000 */
[----:B------:R-:W-:Y:S01]  /*14c0*/  SHFL.DOWN PT, R2, R6, 0x2, 0x1f ;  /* 0x08401f0006027f89 */ /* 0x000fe200000e0000 */
[----:B0-----:R-:W-:-:S03]  /*14d0*/  ISETP.NE.AND P1, PT, R18, RZ, PT ;  /* 0x000000ff1200720c */ /* 0x001fc60003f25270 */
[----:B------:R-:W0:Y:S01]  /*14e0*/  SHFL.DOWN PT, R3, R7, 0x2, 0x1f ;  /* 0x08401f0007037f89 */ /* 0x000e2200000e0000 */
[----:B-1----:R-:W-:Y:S02]  /*14f0*/  @!P0 DADD R4, R4, R8 ;  /* 0x0000000004048229 */ /* 0x002fe40000000008 */
[----:B--2---:R-:W-:-:S05]  /*1500*/  @!P0 DADD R12, R12, R16 ;  /* 0x000000000c0c8229 */ /* 0x004fca0000000010 */
[----:B------:R-:W-:Y:S04]  /*1510*/  SHFL.DOWN PT, R8, R4, 0x4, 0x1f ;  /* 0x08801f0004087f89 */ /* 0x000fe800000e0000 */
[----:B------:R-:W1:Y:S01]  /*1520*/  SHFL.DOWN PT, R9, R5, 0x4, 0x1f ;  /* 0x08801f0005097f89 */ /* 0x000e6200000e0000 */
[----:B---3--:R-:W-:-:S03]  /*1530*/  @!P0 DADD R14, R14, R10 ;  /* 0x000000000e0e8229 */ /* 0x008fc6000000000a */
[----:B------:R-:W-:Y:S04]  /*1540*/  SHFL.DOWN PT, R16, R12, 0x4, 0x1f ;  /* 0x08801f000c107f89 */ /* 0x000fe800000e0000 */
[----:B------:R-:W2:Y:S01]  /*1550*/  SHFL.DOWN PT, R17, R13, 0x4, 0x1f ;  /* 0x08801f000d117f89 */ /* 0x000ea200000e0000 */
[----:B0-----:R-:W-:-:S03]  /*1560*/  @!P0 DADD R6, R6, R2 ;  /* 0x0000000006068229 */ /* 0x001fc60000000002 */
[----:B------:R-:W-:Y:S01]  /*1570*/  SHFL.DOWN PT, R10, R14, 0x4, 0x1f ;  /* 0x08801f000e0a7f89 */ /* 0x000fe200000e0000 */
[----:B------:R-:W-:-:S03]  /*1580*/  ISETP.GT.AND P0, PT, R0, 0x1b, PT ;  /* 0x0000001b0000780c */ /* 0x000fc60003f04270 */
[----:B------:R-:W0:Y:S04]  /*1590*/  SHFL.DOWN PT, R11, R15, 0x4, 0x1f ;  /* 0x08801f000f0b7f89 */ /* 0x000e2800000e0000 */
[----:B------:R-:W-:Y:S04]  /*15a0*/  SHFL.DOWN PT, R2, R6, 0x4, 0x1f ;  /* 0x08801f0006027f89 */ /* 0x000fe800000e0000 */
[----:B------:R-:W3:Y:S02]  /*15b0*/  SHFL.DOWN PT, R3, R7, 0x4, 0x1f ;  /* 0x08801f0007037f89 */ /* 0x000ee400000e0000 */
[----:B-1----:R-:W-:-:S02]  /*15c0*/  @!P0 DADD R4, R4, R8 ;  /* 0x0000000004048229 */ /* 0x002fc40000000008 */
[----:B--2---:R-:W-:-:S05]  /*15d0*/  @!P0 DADD R12, R12, R16 ;  /* 0x000000000c0c8229 */ /* 0x004fca0000000010 */
[----:B------:R-:W-:Y:S04]  /*15e0*/  SHFL.DOWN PT, R8, R4, 0x8, 0x1f ;  /* 0x09001f0004087f89 */ /* 0x000fe800000e0000 */
[----:B------:R-:W1:Y:S01]  /*15f0*/  SHFL.DOWN PT, R9, R5, 0x8, 0x1f ;  /* 0x09001f0005097f89 */ /* 0x000e6200000e0000 */
[----:B0-----:R-:W-:-:S03]  /*1600*/  @!P0 DADD R14, R14, R10 ;  /* 0x000000000e0e8229 */ /* 0x001fc6000000000a */
[----:B------:R-:W-:Y:S04]  /*1610*/  SHFL.DOWN PT, R16, R12, 0x8, 0x1f ;  /* 0x09001f000c107f89 */ /* 0x000fe800000e0000 */
[----:B------:R-:W0:Y:S01]  /*1620*/  SHFL.DOWN PT, R17, R13, 0x8, 0x1f ;  /* 0x09001f000d117f89 */ /* 0x000e2200000e0000 */
[----:B---3--:R-:W-:-:S03]  /*1630*/  @!P0 DADD R6, R6, R2 ;  /* 0x0000000006068229 */ /* 0x008fc60000000002 */
[----:B------:R-:W-:Y:S01]  /*1640*/  SHFL.DOWN PT, R10, R14, 0x8, 0x1f ;  /* 0x09001f000e0a7f89 */ /* 0x000fe200000e0000 */
[----:B------:R-:W-:-:S03]  /*1650*/  ISETP.GT.AND P0, PT, R0, 0x17, PT ;  /* 0x000000170000780c */ /* 0x000fc60003f04270 */
[----:B------:R-:W2:Y:S04]  /*1660*/  SHFL.DOWN PT, R11, R15, 0x8, 0x1f ;  /* 0x09001f000f0b7f89 */ /* 0x000ea800000e0000 */
[----:B------:R-:W-:Y:S04]  /*1670*/  SHFL.DOWN PT, R2, R6, 0x8, 0x1f ;  /* 0x09001f0006027f89 */ /* 0x000fe800000e0000 */
[----:B------:R-:W3:Y:S02]  /*1680*/  SHFL.DOWN PT, R3, R7, 0x8, 0x1f ;  /* 0x09001f0007037f89 */ /* 0x000ee400000e0000 */
[----:B-1----:R-:W-:-:S02]  /*1690*/  @!P0 DADD R4, R4, R8 ;  /* 0x0000000004048229 */ /* 0x002fc40000000008 */
[----:B0-----:R-:W-:-:S05]  /*16a0*/  @!P0 DADD R12, R12, R16 ;  /* 0x000000000c0c8229 */ /* 0x001fca0000000010 */
[----:B------:R0:W1:Y:S04]  /*16b0*/  SHFL.DOWN PT, R8, R4, 0x10, 0x1f ;  /* 0x0a001f0004087f89 */ /* 0x00006800000e0000 */
[----:B------:R0:W4:Y:S01]  /*16c0*/  SHFL.DOWN PT, R9, R5, 0x10, 0x1f ;  /* 0x0a001f0005097f89 */ /* 0x00012200000e0000 */
[----:B--2---:R-:W-:-:S03]  /*16d0*/  @!P0 DADD R14, R14, R10 ;  /* 0x000000000e0e8229 */ /* 0x004fc6000000000a */
[----:B------:R0:W2:Y:S04]  /*16e0*/  SHFL.DOWN PT, R16, R12, 0x10, 0x1f ;  /* 0x0a001f000c107f89 */ /* 0x0000a800000e0000 */
[----:B------:R0:W0:Y:S01]  /*16f0*/  SHFL.DOWN PT, R17, R13, 0x10, 0x1f ;  /* 0x0a001f000d117f89 */ /* 0x00002200000e0000 */
[----:B---3--:R-:W-:Y:S01]  /*1700*/  @!P0 DADD R6, R6, R2 ;  /* 0x0000000006068229 */ /* 0x008fe20000000002 */
[----:B------:R-:W-:Y:S02]  /*1710*/  ISETP.GT.AND P0, PT, R0, 0xf, PT ;  /* 0x0000000f0000780c */ /* 0x000fe40003f04270 */
[----:B------:R3:W0:Y:S04]  /*1720*/  SHFL.DOWN PT, R10, R14, 0x10, 0x1f ;  /* 0x0a001f000e0a7f89 */ /* 0x00062800000e0000 */
[----:B------:R3:W0:Y:S04]  /*1730*/  SHFL.DOWN PT, R11, R15, 0x10, 0x1f ;  /* 0x0a001f000f0b7f89 */ /* 0x00062800000e0000 */
[----:B------:R3:W0:Y:S04]  /*1740*/  SHFL.DOWN PT, R2, R6, 0x10, 0x1f ;  /* 0x0a001f0006027f89 */ /* 0x00062800000e0000 */
[----:B------:R3:W0:Y:S01]  /*1750*/  SHFL.DOWN PT, R3, R7, 0x10, 0x1f ;  /* 0x0a001f0007037f89 */ /* 0x00062200000e0000 */
[----:B-1--4-:R-:W-:Y:S05]  /*1760*/  @P0 BRA `(.L_x_14) ;  /* 0x0000000000300947 */ /* 0x012fea0003800000 */
[----:B------:R-:W-:Y:S01]  /*1770*/  ISETP.NE.AND P0, PT, R0, RZ, PT ;  /* 0x000000ff0000720c */ /* 0x000fe20003f05270 */
[----:B0--3--:R-:W-:Y:S02]  /*1780*/  DADD R14, R14, R10 ;  /* 0x000000000e0e7229 */ /* 0x009fe4000000000a */
[----:B--2---:R-:W-:Y:S02]  /*1790*/  DADD R12, R12, R16 ;  /* 0x000000000c0c7229 */ /* 0x004fe40000000010 */
[----:B------:R-:W-:Y:S02]  /*17a0*/  DADD R4, R4, R8 ;  /* 0x0000000004047229 */ /* 0x000fe40000000008 */
[----:B------:R-:W-:-:S06]  /*17b0*/  DADD R6, R6, R2 ;  /* 0x0000000006067229 */ /* 0x000fcc0000000002 */
[----:B------:R-:W0:Y:S01]  /*17c0*/  @!P0 S2R R19, SR_CgaCtaId ;  /* 0x0000000000138919 */ /* 0x000e220000008800 */
[----:B------:R-:W-:-:S04]  /*17d0*/  @!P0 MOV R0, 0x400 ;  /* 0x0000040000008802 */ /* 0x000fc80000000f00 */
[----:B0-----:R-:W-:Y:S02]  /*17e0*/  @!P0 LEA R11, R19, R0, 0x18 ;  /* 0x00000000130b8211 */ /* 0x001fe400078ec0ff */
[----:B------:R-:W-:-:S05]  /*17f0*/  @!P0 LOP3.LUT R0, R18, 0x3e0, RZ, 0xc0, !PT ;  /* 0x000003e012008812 */ /* 0x000fca00078ec0ff */
[----:B------:R-:W-:-:S05]  /*1800*/  @!P0 IMAD.IADD R11, R0, 0x1, R11 ;  /* 0x00000001000b8824 */ /* 0x000fca00078e020b */
[----:B------:R1:W-:Y:S04]  /*1810*/  @!P0 STS.128 [R11+0x10], R12 ;  /* 0x0000100c0b008388 */ /* 0x0003e80000000c00 */
[----:B------:R1:W-:Y:S02]  /*1820*/  @!P0 STS.128 [R11+0x20], R4 ;  /* 0x000020040b008388 */ /* 0x0003e40000000c00 */
.L_x_14:
[----:B------:R-:W-:Y:S05]  /*1830*/  BSYNC.RECONVERGENT B0 ;  /* 0x0000000000007941 */ /* 0x000fea0003800200 */
.L_x_13:
[----:B------:R-:W-:Y:S06]  /*1840*/  BAR.SYNC.DEFER_BLOCKING 0x0 ;  /* 0x0000000000007b1d */ /* 0x000fec0000010000 */
[----:B------:R-:W-:Y:S05]  /*1850*/  @P1 EXIT ;  /* 0x000000000000194d */ /* 0x000fea0003800000 */
[----:B------:R-:W4:Y:S01]  /*1860*/  S2UR UR5, SR_CgaCtaId ;  /* 0x00000000000579c3 */ /* 0x000f220000008800 */
[----:B------:R-:W-:-:S07]  /*1870*/  UMOV UR4, 0x400 ;  /* 0x0000040000047882 */ /* 0x000fce0000000000 */
[----:B0-----:R-:W0:Y:S01]  /*1880*/  LDC.64 R2, c[0x0][0x380] ;  /* 0x0000e000ff027b82 */ /* 0x001e220000000a00 */
[----:B----4-:R-:W-:-:S09]  /*1890*/  ULEA UR4, UR5, UR4, 0x18 ;  /* 0x0000000405047291 */ /* 0x010fd2000f8ec0ff */
[----:B------:R-:W4:Y:S04]  /*18a0*/  LDS.128 R28, [UR4+0x40] ;  /* 0x00004004ff1c7984 */ /* 0x000f280008000c00 */
[----:B------:R-:W5:Y:S04]  /*18b0*/  LDS.128 R32, [UR4+0x30] ;  /* 0x00003004ff207984 */ /* 0x000f680008000c00 */
[----:B------:R-:W0:Y:S04]  /*18c0*/  LDS.128 R20, [UR4+0x60] ;  /* 0x00006004ff147984 */ /* 0x000e280008000c00 */
[----:B------:R-:W0:Y:S04]  /*18d0*/  LDS.128 R24, [UR4+0x50] ;  /* 0x00005004ff187984 */ /* 0x000e280008000c00 */
[----:B-1----:R-:W1:Y:S04]  /*18e0*/  LDS.128 R8, [UR4+0x80] ;  /* 0x00008004ff087984 */ /* 0x002e680008000c00 */
[----:B--2---:R-:W2:Y:S01]  /*18f0*/  LDS.128 R16, [UR4+0x70] ;  /* 0x00007004ff107984 */ /* 0x004ea20008000c00 */
[----:B----4-:R-:W-:Y:S01]  /*1900*/  DADD R30, R30, R6 ;  /* 0x000000001e1e7229 */ /* 0x010fe20000000006 */
[----:B---3--:R-:W3:Y:S01]  /*1910*/  LDC.64 R6, c[0x0][0x388] ;  /* 0x0000e200ff067b82 */ /* 0x008ee20000000a00 */
[----:B------:R-:W-:-:S02]  /*1920*/  DADD R28, R28, R4 ;  /* 0x000000001c1c7229 */ /* 0x000fc40000000004 */
[----:B-----5:R-:W-:Y:S02]  /*1930*/  DADD R32, R32, R12 ;  /* 0x0000000020207229 */ /* 0x020fe4000000000c */
[----:B------:R-:W-:Y:S02]  /*1940*/  DADD R34, R34, R14 ;  /* 0x0000000022227229 */ /* 0x000fe4000000000e */
[----:B0-----:R-:W-:Y:S02]  /*1950*/  DADD R22, R30, R22 ;  /* 0x000000001e167229 */ /* 0x001fe40000000016 */
[----:B------:R-:W-:Y:S02]  /*1960*/  DADD R20, R28, R20 ;  /* 0x000000001c147229 */ /* 0x000fe40000000014 */
[----:B------:R-:W-:Y:S02]  /*1970*/  DADD R24, R32, R24 ;  /* 0x0000000020187229 */ /* 0x000fe40000000018 */
[----:B------:R-:W-:-:S02]  /*1980*/  DADD R26, R34, R26 ;  /* 0x00000000221a7229 */ /* 0x000fc4000000001a */
[----:B-1----:R-:W-:Y:S02]  /*1990*/  DADD R10, R22, R10 ;  /* 0x00000000160a7229 */ /* 0x002fe4000000000a */
[----:B------:R-:W-:Y:S02]  /*19a0*/  DADD R8, R20, R8 ;  /* 0x0000000014087229 */ /* 0x000fe40000000008 */
[----:B--2---:R-:W-:Y:S02]  /*19b0*/  DADD R16, R24, R16 ;  /* 0x0000000018107229 */ /* 0x004fe40000000010 */
[----:B------:R-:W-:Y:S01]  /*19c0*/  DADD R18, R26, R18 ;  /* 0x000000001a127229 */ /* 0x000fe20000000012 */
[----:B------:R-:W-:Y:S04]  /*19d0*/  STG.E.64 desc[UR6][R2.64], R10 ;  /* 0x0000000a02007986 */ /* 0x000fe8000c101b06 */
[----:B---3--:R-:W-:Y:S04]  /*19e0*/  STG.E.64 desc[UR6][R6.64], R16 ;  /* 0x0000001006007986 */ /* 0x008fe8000c101b06 */
[----:B------:R-:W-:Y:S04]  /*19f0*/  STG.E.64 desc[UR6][R6.64+0x8], R18 ;  /* 0x0000081206007986 */ /* 0x000fe8000c101b06 */
[----:B------:R-:W-:Y:S01]  /*1a00*/  STG.E.64 desc[UR6][R6.64+0x10], R8 ;  /* 0x0000100806007986 */ /* 0x000fe2000c101b06 */
[----:B------:R-:W-:Y:S05]  /*1a10*/  EXIT ;  /* 0x000000000000794d */ /* 0x000fea0003800000 */
        .weak           $__internal_0_$__cuda_sm20_div_rn_f64_full
        .type           $__internal_0_$__cuda_sm20_div_rn_f64_full,@function
        .size           $__internal_0_$__cuda_sm20_div_rn_f64_full,($reduce_terms$__internal_trig_reduction_slowpathd - $__internal_0_$__cuda_sm20_div_rn_f64_full)
$__internal_0_$__cuda_sm20_div_rn_f64_full:
[C---:B------:R-:W-:Y:S01]  /*1a20*/  FSETP.GEU.AND P0, PT, |R17|.reuse, 1.469367938527859385e-39, PT ;  /* 0x001000001100780b */ /* 0x040fe20003f0e200 */
[--C-:B------:R-:W-:Y:S01]  /*1a30*/  IMAD.MOV.U32 R10, RZ, RZ, R16.reuse ;  /* 0x000000ffff0a7224 */ /* 0x100fe200078e0010 */
[----:B------:R-:W-:Y:S01]  /*1a40*/  LOP3.LUT R2, R17, 0x800fffff, RZ, 0xc0, !PT ;  /* 0x800fffff11027812 */ /* 0x000fe200078ec0ff */
[----:B------:R-:W-:Y:S01]  /*1a50*/  IMAD.MOV.U32 R11, RZ, RZ, R17 ;  /* 0x000000ffff0b7224 */ /* 0x000fe200078e0011 */
[C---:B------:R-:W-:Y:S01]  /*1a60*/  FSETP.GEU.AND P2, PT, |R7|.reuse, 1.469367938527859385e-39, PT ;  /* 0x001000000700780b */ /* 0x040fe20003f4e200 */
[----:B------:R-:W-:Y:S01]  /*1a70*/  IMAD.MOV.U32 R18, RZ, RZ, 0x1 ;  /* 0x00000001ff127424 */ /* 0x000fe200078e00ff */
[----:B------:R-:W-:Y:S01]  /*1a80*/  LOP3.LUT R3, R2, 0x3ff00000, RZ, 0xfc, !PT ;  /* 0x3ff0000002037812 */ /* 0x000fe200078efcff */
[----:B------:R-:W-:Y:S01]  /*1a90*/  IMAD.MOV.U32 R2, RZ, RZ, R16 ;  /* 0x000000ffff027224 */ /* 0x000fe200078e0010 */
[----:B------:R-:W-:Y:S01]  /*1aa0*/  LOP3.LUT R16, R7, 0x7ff00000, RZ, 0xc0, !PT ;  /* 0x7ff0000007107812 */ /* 0x000fe200078ec0ff */
[----:B------:R-:W-:Y:S04]  /*1ab0*/  BSSY.RECONVERGENT B1, `(.L_x_15) ;  /* 0x0000051000017945 */ /* 0x000fe80003800200 */
[----:B------:R-:W-:-:S04]  /*1ac0*/  @!P0 DMUL R2, R10, 8.98846567431157953865e+307 ;  /* 0x7fe000000a028828 */ /* 0x000fc80000000000 */
[----:B------:R-:W-:Y:S02]  /*1ad0*/  @!P2 LOP3.LUT R25, R11, 0x7ff00000, RZ, 0xc0, !PT ;  /* 0x7ff000000b19a812 */ /* 0x000fe400078ec0ff */
[----:B------:R-:W0:Y:S02]  /*1ae0*/  MUFU.RCP64H R19, R3 ;  /* 0x0000000300137308 */ /* 0x000e240000001800 */
[----:B------:R-:W-:Y:S01]  /*1af0*/  @!P2 ISETP.GE.U32.AND P3, PT, R16, R25, PT ;  /* 0x000000191000a20c */ /* 0x000fe20003f66070 */
[----:B0-----:R-:W-:-:S08]  /*1b00*/  DFMA R20, R18, -R2, 1 ;  /* 0x3ff000001214742b */ /* 0x001fd00000000802 */
[----:B------:R-:W-:Y:S01]  /*1b10*/  DFMA R22, R20, R20, R20 ;  /* 0x000000141416722b */ /* 0x000fe20000000014 */
[----:B------:R-:W-:Y:S01]  /*1b20*/  LOP3.LUT R21, R17, 0x7ff00000, RZ, 0xc0, !PT ;  /* 0x7ff0000011157812 */ /* 0x000fe200078ec0ff */
[----:B------:R-:W-:-:S03]  /*1b30*/  IMAD.MOV.U32 R17, RZ, RZ, 0x1ca00000 ;  /* 0x1ca00000ff117424 */ /* 0x000fc600078e00ff */
[----:B------:R-:W-:-:S03]  /*1b40*/  ISETP.GE.U32.AND P1, PT, R16, R21, PT ;  /* 0x000000151000720c */ /* 0x000fc60003f26070 */
[----:B------:R-:W-:Y:S01]  /*1b50*/  DFMA R24, R18, R22, R18 ;  /* 0x000000161218722b */ /* 0x000fe20000000012 */
[C---:B------:R-:W-:Y:S01]  /*1b60*/  @!P2 SEL R23, R17.reuse, 0x63400000, !P3 ;  /* 0x634000001117a807 */ /* 0x040fe20005800000 */
[----:B------:R-:W-:Y:S01]  /*1b70*/  IMAD.MOV.U32 R18, RZ, RZ, R6 ;  /* 0x000000ffff127224 */ /* 0x000fe200078e0006 */
[----:B------:R-:W-:Y:S01]  /*1b80*/  SEL R19, R17, 0x63400000, !P1 ;  /* 0x6340000011137807 */ /* 0x000fe20004800000 */
[----:B------:R-:W-:Y:S01]  /*1b90*/  @!P2 IMAD.MOV.U32 R22, RZ, RZ, RZ ;  /* 0x000000ffff16a224 */ /* 0x000fe200078e00ff */
[--C-:B------:R-:W-:Y:S02]  /*1ba0*/  @!P2 LOP3.LUT R23, R23, 0x80000000, R7.reuse, 0xf8, !PT ;  /* 0x800000001717a812 */ /* 0x100fe400078ef807 */
[----:B------:R-:W-:Y:S01]  /*1bb0*/  LOP3.LUT R19, R19, 0x800fffff, R7, 0xf8, !PT ;  /* 0x800fffff13137812 */ /* 0x000fe200078ef807 */
[----:B------:R-:W-:Y:S01]  /*1bc0*/  DFMA R26, R24, -R2, 1 ;  /* 0x3ff00000181a742b */ /* 0x000fe20000000802 */
[----:B------:R-:W-:-:S06]  /*1bd0*/  @!P2 LOP3.LUT R23, R23, 0x100000, RZ, 0xfc, !PT ;  /* 0x001000001717a812 */ /* 0x000fcc00078efcff */
[----:B------:R-:W-:Y:S02]  /*1be0*/  @!P2 DFMA R18, R18, 2, -R22 ;  /* 0x400000001212a82b */ /* 0x000fe40000000816 */
[----:B------:R-:W-:Y:S01]  /*1bf0*/  DFMA R22, R24, R26, R24 ;  /* 0x0000001a1816722b */ /* 0x000fe20000000018 */
[----:B------:R-:W-:Y:S02]  /*1c00*/  IMAD.MOV.U32 R27, RZ, RZ, R16 ;  /* 0x000000ffff1b7224 */ /* 0x000fe400078e0010 */
[----:B------:R-:W-:Y:S01]  /*1c10*/  IMAD.MOV.U32 R26, RZ, RZ, R21 ;  /* 0x000000ffff1a7224 */ /* 0x000fe200078e0015 */
[----:B------:R-:W-:-:S04]  /*1c20*/  @!P0 LOP3.LUT R26, R3, 0x7ff00000, RZ, 0xc0, !PT ;  /* 0x7ff00000031a8812 */ /* 0x000fc800078ec0ff */
[----:B------:R-:W-:Y:S01]  /*1c30*/  @!P2 LOP3.LUT R27, R19, 0x7ff00000, RZ, 0xc0, !PT ;  /* 0x7ff00000131ba812 */ /* 0x000fe200078ec0ff */
[----:B------:R-:W-:Y:S01]  /*1c40*/  DMUL R24, R22, R18 ;  /* 0x0000001216187228 */ /* 0x000fe20000000000 */
[----:B------:R-:W-:-:S03]  /*1c50*/  VIADD R29, R26, 0xffffffff ;  /* 0xffffffff1a1d7836 */ /* 0x000fc60000000000 */
[----:B------:R-:W-:-:S04]  /*1c60*/  VIADD R28, R27, 0xffffffff ;  /* 0xffffffff1b1c7836 */ /* 0x000fc80000000000 */
[----:B------:R-:W-:Y:S01]  /*1c70*/  DFMA R20, R24, -R2, R18 ;  /* 0x800000021814722b */ /* 0x000fe20000000012 */
[----:B------:R-:W-:-:S04]  /*1c80*/  ISETP.GT.U32.AND P0, PT, R28, 0x7feffffe, PT ;  /* 0x7feffffe1c00780c */ /* 0x000fc80003f04070 */
[----:B------:R-:W-:-:S03]  /*1c90*/  ISETP.GT.U32.OR P0, PT, R29, 0x7feffffe, P0 ;  /* 0x7feffffe1d00780c */ /* 0x000fc60000704470 */
[----:B------:R-:W-:-:S10]  /*1ca0*/  DFMA R20, R22, R20, R24 ;  /* 0x000000141614722b */ /* 0x000fd40000000018 */
[----:B------:R-:W-:Y:S05]  /*1cb0*/  @P0 BRA `(.L_x_16) ;  /* 0x00000000006c0947 */ /* 0x000fea0003800000 */
[----:B------:R-:W-:-:S04]  /*1cc0*/  LOP3.LUT R7, R11, 0x7ff00000, RZ, 0xc0, !PT ;  /* 0x7ff000000b077812 */ /* 0x000fc800078ec0ff */
[CC--:B------:R-:W-:Y:S02]  /*1cd0*/  VIADDMNMX R6, R16.reuse, -R7.reuse, 0xb9600000, !PT ;  /* 0xb960000010067446 */ /* 0x0c0fe40007800907 */
[----:B------:R-:W-:Y:S02]  /*1ce0*/  ISETP.GE.U32.AND P0, PT, R16, R7, PT ;  /* 0x000000071000720c */ /* 0x000fe40003f06070 */
[----:B------:R-:W-:Y:S02]  /*1cf0*/  VIMNMX R6, PT, PT, R6, 0x46a00000, PT ;  /* 0x46a0000006067848 */ /* 0x000fe40003fe0100 */
[----:B------:R-:W-:-:S05]  /*1d00*/  SEL R17, R17, 0x63400000, !P0 ;  /* 0x6340000011117807 */ /* 0x000fca0004000000 */
[----:B------:R-:W-:Y:S02]  /*1d10*/  IMAD.IADD R22, R6, 0x1, -R17 ;  /* 0x0000000106167824 */ /* 0x000fe400078e0a11 */
[----:B------:R-:W-:Y:S02]  /*1d20*/  IMAD.MOV.U32 R6, RZ, RZ, RZ ;  /* 0x000000ffff067224 */ /* 0x000fe400078e00ff */
[----:B------:R-:W-:-:S06]  /*1d30*/  VIADD R7, R22, 0x7fe00000 ;  /* 0x7fe0000016077836 */ /* 0x000fcc0000000000 */
[----:B------:R-:W-:-:S10]  /*1d40*/  DMUL R16, R20, R6 ;  /* 0x0000000614107228 */ /* 0x000fd40000000000 */
[----:B------:R-:W-:-:S13]  /*1d50*/  FSETP.GTU.AND P0, PT, |R17|, 1.469367938527859385e-39, PT ;  /* 0x001000001100780b */ /* 0x000fda0003f0c200 */
[----:B------:R-:W-:Y:S05]  /*1d60*/  @P0 BRA `(.L_x_17) ;  /* 0x0000000000940947 */ /* 0x000fea0003800000 */
[----:B------:R-:W-:Y:S01]  /*1d70*/  DFMA R2, R20, -R2, R18 ;  /* 0x800000021402722b */ /* 0x000fe20000000012 */
[----:B------:R-:W-:-:S09]  /*1d80*/  IMAD.MOV.U32 R6, RZ, RZ, RZ ;  /* 0x000000ffff067224 */ /* 0x000fd200078e00ff */
[C---:B------:R-:W-:Y:S02]  /*1d90*/  FSETP.NEU.AND P0, PT, R3.reuse, RZ, PT ;  /* 0x000000ff0300720b */ /* 0x040fe40003f0d000 */
[----:B------:R-:W-:-:S04]  /*1da0*/  LOP3.LUT R11, R3, 0x80000000, R11, 0x48, !PT ;  /* 0x80000000030b7812 */ /* 0x000fc800078e480b */
[----:B------:R-:W-:-:S07]  /*1db0*/  LOP3.LUT R7, R11, R7, RZ, 0xfc, !PT ;  /* 0x000000070b077212 */ /* 0x000fce00078efcff */
[----:B------:R-:W-:Y:S05]  /*1dc0*/  @!P0 BRA `(.L_x_17) ;  /* 0x00000000007c8947 */ /* 0x000fea0003800000 */
[----:B------:R-:W-:Y:S01]  /*1dd0*/  IMAD.MOV R3, RZ, RZ, -R22 ;  /* 0x000000ffff037224 */ /* 0x000fe200078e0a16 */
[----:B------:R-:W-:Y:S01]  /*1de0*/  DMUL.RP R6, R20, R6 ;  /* 0x0000000614067228 */ /* 0x000fe20000008000 */
[----:B------:R-:W-:-:S06]  /*1df0*/  IMAD.MOV.U32 R2, RZ, RZ, RZ ;  /* 0x000000ffff027224 */ /* 0x000fcc00078e00ff */
[----:B------:R-:W-:-:S03]  /*1e00*/  DFMA R2, R16, -R2, R20 ;  /* 0x800000021002722b */ /* 0x000fc60000000014 */
[----:B------:R-:W-:-:S03]  /*1e10*/  LOP3.LUT R11, R7, R11, RZ, 0x3c, !PT ;  /* 0x0000000b070b7212 */ /* 0x000fc600078e3cff */
[----:B------:R-:W-:-:S04]  /*1e20*/  IADD3 R2, PT, PT, -R22, -0x43300000, RZ ;  /* 0xbcd0000016027810 */ /* 0x000fc80007ffe1ff */
[----:B------:R-:W-:-:S04]  /*1e30*/  FSETP.NEU.AND P0, PT, |R3|, R2, PT ;  /* 0x000000020300720b */ /* 0x000fc80003f0d200 */
[----:B------:R-:W-:Y:S02]  /*1e40*/  FSEL R16, R6, R16, !P0 ;  /* 0x0000001006107208 */ /* 0x000fe40004000000 */
[----:B------:R-:W-:Y:S01]  /*1e50*/  FSEL R17, R11, R17, !P0 ;  /* 0x000000110b117208 */ /* 0x000fe20004000000 */
[----:B------:R-:W-:Y:S06]  /*1e60*/  BRA `(.L_x_17) ;  /* 0x0000000000547947 */ /* 0x000fec0003800000 */
.L_x_16:
[----:B------:R-:W-:-:S14]  /*1e70*/  DSETP.NAN.AND P0, PT, R6, R6, PT ;  /* 0x000000060600722a */ /* 0x000fdc0003f08000 */
[----:B------:R-:W-:Y:S05]  /*1e80*/  @P0 BRA `(.L_x_18) ;  /* 0x0000000000440947 */ /* 0x000fea0003800000 */
[----:B------:R-:W-:-:S14]  /*1e90*/  DSETP.NAN.AND P0, PT, R10, R10, PT ;  /* 0x0000000a0a00722a */ /* 0x000fdc0003f08000 */
[----:B------:R-:W-:Y:S05]  /*1ea0*/  @P0 BRA `(.L_x_19) ;  /* 0x0000000000300947 */ /* 0x000fea0003800000 */
[----:B------:R-:W-:Y:S01]  /*1eb0*/  ISETP.NE.AND P0, PT, R27, R26, PT ;  /* 0x0000001a1b00720c */ /* 0x000fe20003f05270 */
[----:B------:R-:W-:Y:S02]  /*1ec0*/  IMAD.MOV.U32 R16, RZ, RZ, 0x0 ;  /* 0x00000000ff107424 */ /* 0x000fe400078e00ff */
[----:B------:R-:W-:-:S10]  /*1ed0*/  IMAD.MOV.U32 R17, RZ, RZ, -0x80000 ;  /* 0xfff80000ff117424 */ /* 0x000fd400078e00ff */
[----:B------:R-:W-:Y:S05]  /*1ee0*/  @!P0 BRA `(.L_x_17) ;  /* 0x0000000000348947 */ /* 0x000fea0003800000 */
[----:B------:R-:W-:Y:S02]  /*1ef0*/  ISETP.NE.AND P0, PT, R27, 0x7ff00000, PT ;  /* 0x7ff000001b00780c */ /* 0x000fe40003f05270 */
[----:B------:R-:W-:Y:S02]  /*1f00*/  LOP3.LUT R17, R7, 0x80000000, R11, 0x48, !PT ;  /* 0x8000000007117812 */ /* 0x000fe400078e480b */
[----:B------:R-:W-:-:S13]  /*1f10*/  ISETP.EQ.OR P0, PT, R26, RZ, !P0 ;  /* 0x000000ff1a00720c */ /* 0x000fda0004702670 */
[----:B------:R-:W-:Y:S01]  /*1f20*/  @P0 LOP3.LUT R2, R17, 0x7ff00000, RZ, 0xfc, !PT ;  /* 0x7ff0000011020812 */ /* 0x000fe200078efcff */
[----:B------:R-:W-:Y:S02]  /*1f30*/  @!P0 IMAD.MOV.U32 R16, RZ, RZ, RZ ;  /* 0x000000ffff108224 */ /* 0x000fe400078e00ff */
[----:B------:R-:W-:Y:S02]  /*1f40*/  @P0 IMAD.MOV.U32 R16, RZ, RZ, RZ ;  /* 0x000000ffff100224 */ /* 0x000fe400078e00ff */
[----:B------:R-:W-:Y:S01]  /*1f50*/  @P0 IMAD.MOV.U32 R17, RZ, RZ, R2 ;  /* 0x000000ffff110224 */ /* 0x000fe200078e0002 */
[----:B------:R-:W-:Y:S06]  /*1f60*/  BRA `(.L_x_17) ;  /* 0x0000000000147947 */ /* 0x000fec0003800000 */
.L_x_19:
[----:B------:R-:W-:Y:S01]  /*1f70*/  LOP3.LUT R17, R11, 0x80000, RZ, 0xfc, !PT ;  /* 0x000800000b117812 */ /* 0x000fe200078efcff */
[----:B------:R-:W-:Y:S01]  /*1f80*/  IMAD.MOV.U32 R16, RZ, RZ, R10 ;  /* 0x000000ffff107224 */ /* 0x000fe200078e000a */
[----:B------:R-:W-:Y:S06]  /*1f90*/  BRA `(.L_x_17) ;  /* 0x0000000000087947 */ /* 0x000fec0003800000 */
.L_x_18:
[----:B------:R-:W-:Y:S01]  /*1fa0*/  LOP3.LUT R17, R7, 0x80000, RZ, 0xfc, !PT ;  /* 0x0008000007117812 */ /* 0x000fe200078efcff */
[----:B------:R-:W-:-:S07]  /*1fb0*/  IMAD.MOV.U32 R16, RZ, RZ, R6 ;  /* 0x000000ffff107224 */ /* 0x000fce00078e0006 */
.L_x_17:
[----:B------:R-:W-:Y:S05]  /*1fc0*/  BSYNC.RECONVERGENT B1 ;  /* 0x0000000000017941 */ /* 0x000fea0003800200 */
.L_x_15:
[----:B------:R-:W-:Y:S02]  /*1fd0*/  IMAD.MOV.U32 R2, RZ, RZ, R0 ;  /* 0x000000ffff027224 */ /* 0x000fe400078e0000 */
[----:B------:R-:W-:-:S04]  /*1fe0*/  IMAD.MOV.U32 R3, RZ, RZ, 0x0 ;  /* 0x00000000ff037424 */ /* 0x000fc800078e00ff */
[----:B------:R-:W-:Y:S05]  /*1ff0*/  RET.REL.NODEC R2 `(reduce_terms) ;  /* 0xffffffe002007950 */ /* 0x000fea0003c3ffff */
        .type           $reduce_terms$__internal_trig_reduction_slowpathd,@function
        .size           $reduce_terms$__internal_trig_reduction_slowpathd,(.L_x_43 - $reduce_terms$__internal_trig_reduction_slowpathd)
$reduce_terms$__internal_trig_reduction_slowpathd:
[--C-:B------:R-:W-:Y:S01]  /*2000*/  SHF.R.U32.HI R0, RZ, 0x14, R28.reuse ;  /* 0x00000014ff007819 */ /* 0x100fe2000001161c */
[----:B------:R-:W-:Y:S02]  /*2010*/  IMAD.MOV.U32 R33, RZ, RZ, R28 ;  /* 0x000000ffff217224 */ /* 0x000fe400078e001c */
[----:B------:R-:W-:Y:S01]  /*2020*/  IMAD.MOV.U32 R18, RZ, RZ, RZ ;  /* 0x000000ffff127224 */ /* 0x000fe200078e00ff */
[----:B------:R-:W-:Y:S01]  /*2030*/  LOP3.LUT R17, R0, 0x7ff, RZ, 0xc0, !PT ;  /* 0x000007ff00117812 */ /* 0x000fe200078ec0ff */
[----:B------:R-:W-:-:S03]  /*2040*/  IMAD.MOV.U32 R0, RZ, RZ, R29 ;  /* 0x000000ffff007224 */ /* 0x000fc600078e001d */
[----:B------:R-:W-:-:S13]  /*2050*/  ISETP.NE.AND P0, PT, R17, 0x7ff, PT ;  /* 0x000007ff1100780c */ /* 0x000fda0003f05270 */
[----:B------:R-:W-:Y:S05]  /*2060*/  @!P0 BRA `(.L_x_20) ;  /* 0x0000000800588947 */ /* 0x000fea0003800000 */
[----:B------:R-:W-:Y:S01]  /*2070*/  VIADD R17, R17, 0xfffffc00 ;  /* 0xfffffc0011117836 */ /* 0x000fe20000000000 */
[----:B------:R-:W-:-:S04]  /*2080*/  CS2R R22, SRZ ;  /* 0x0000000000167805 */ /* 0x000fc8000001ff00 */
[----:B------:R-:W-:Y:S02]  /*2090*/  SHF.R.U32.HI R18, RZ, 0x6, R17 ;  /* 0x00000006ff127819 */ /* 0x000fe40000011611 */
[----:B------:R-:W-:Y:S02]  /*20a0*/  ISETP.GE.U32.AND P0, PT, R17, 0x80, PT ;  /* 0x000000801100780c */ /* 0x000fe40003f06070 */
[C---:B------:R-:W-:Y:S02]  /*20b0*/  IADD3 R17, PT, PT, -R18.reuse, 0x13, RZ ;  /* 0x0000001312117810 */ /* 0x040fe40007ffe1ff */
[----:B------:R-:W-:Y:S02]  /*20c0*/  IADD3 R21, PT, PT, -R18, 0xf, RZ ;  /* 0x0000000f12157810 */ /* 0x000fe40007ffe1ff */
[----:B------:R-:W-:-:S04]  /*20d0*/  SEL R17, R17, 0x12, P0 ;  /* 0x0000001211117807 */ /* 0x000fc80000000000 */
[----:B------:R-:W-:-:S13]  /*20e0*/  ISETP.GE.AND P0, PT, R21, R17, PT ;  /* 0x000000111500720c */ /* 0x000fda0003f06270 */
[----:B------:R-:W-:Y:S05]  /*20f0*/  @P0 BRA `(.L_x_21) ;  /* 0x0000000000a80947 */ /* 0x000fea0003800000 */
[----:B------:R-:W-:Y:S01]  /*2100*/  IADD3 R18, PT, PT, RZ, -R18, -R17 ;  /* 0x80000012ff127210 */ /* 0x000fe20007ffe811 */
[C---:B------:R-:W-:Y:S01]  /*2110*/  IMAD.SHL.U32 R19, R0.reuse, 0x800, RZ ;  /* 0x0000080000137824 */ /* 0x040fe200078e00ff */
[----:B------:R-:W-:Y:S01]  /*2120*/  SHF.L.U64.HI R17, R0, 0xb, R33 ;  /* 0x0000000b00117819 */ /* 0x000fe20000010221 */
[----:B------:R-:W-:Y:S01]  /*2130*/  IMAD.MOV.U32 R0, RZ, RZ, R1 ;  /* 0x000000ffff007224 */ /* 0x000fe200078e0001 */
[----:B------:R-:W-:Y:S01]  /*2140*/  CS2R R22, SRZ ;  /* 0x0000000000167805 */ /* 0x000fe2000001ff00 */
[----:B------:R-:W-:Y:S01]  /*2150*/  IMAD.MOV.U32 R20, RZ, RZ, RZ ;  /* 0x000000ffff147224 */ /* 0x000fe200078e00ff */
[----:B------:R-:W-:Y:S01]  /*2160*/  LOP3.LUT R17, R17, 0x80000000, RZ, 0xfc, !PT ;  /* 0x8000000011117812 */ /* 0x000fe200078efcff */
[----:B------:R-:W0:Y:S01]  /*2170*/  LDCU.64 UR4, c[0x0][0x358] ;  /* 0x00006b00ff0477ac */ /* 0x000e220008000a00 */
[----:B------:R-:W-:-:S05]  /*2180*/  NOP ;  /* 0x0000000000007918 */ /* 0x000fca0000000000 */
.L_x_22:
[----:B------:R-:W1:Y:S02]  /*2190*/  LDC.64 R24, c[0x4][0x140] ;  /* 0x01005000ff187b82 */ /* 0x000e640000000a00 */
[----:B-1----:R-:W-:-:S06]  /*21a0*/  IMAD.WIDE R24, R21, 0x8, R24 ;  /* 0x0000000815187825 */ /* 0x002fcc00078e0218 */
[----:B0-----:R-:W2:Y:S01]  /*21b0*/  LDG.E.64.CONSTANT R24, desc[UR4][R24.64] ;  /* 0x0000000418187981 */ /* 0x001ea2000c1e9b00 */
[----:B------:R-:W-:Y:S02]  /*21c0*/  VIADD R18, R18, 0x1 ;  /* 0x0000000112127836 */ /* 0x000fe40000000000 */
[----:B------:R-:W-:Y:S02]  /*21d0*/  VIADD R21, R21, 0x1 ;  /* 0x0000000115157836 */ /* 0x000fe40000000000 */
[----:B--2---:R-:W-:-:S04]  /*21e0*/  IMAD.WIDE.U32 R22, P2, R24, R19, R22 ;  /* 0x0000001318167225 */ /* 0x004fc80007840016 */
[----:B------:R-:W-:Y:S02]  /*21f0*/  IMAD R27, R24, R17, RZ ;  /* 0x00000011181b7224 */ /* 0x000fe400078e02ff */
[CC--:B------:R-:W-:Y:S02]  /*2200*/  IMAD R26, R25.reuse, R19.reuse, RZ ;  /* 0x00000013191a7224 */ /* 0x0c0fe400078e02ff */
[----:B------:R-:W-:Y:S01]  /*2210*/  IMAD.HI.U32 R33, R25, R19, RZ ;  /* 0x0000001319217227 */ /* 0x000fe200078e00ff */
[----:B------:R-:W-:-:S03]  /*2220*/  IADD3 R23, P0, PT, R27, R23, RZ ;  /* 0x000000171b177210 */ /* 0x000fc60007f1e0ff */
[----:B------:R-:W-:Y:S01]  /*2230*/  IMAD R27, R20, 0x8, R0 ;  /* 0x00000008141b7824 */ /* 0x000fe200078e0200 */
[----:B------:R-:W-:Y:S01]  /*2240*/  IADD3 R23, P1, PT, R26, R23, RZ ;  /* 0x000000171a177210 */ /* 0x000fe20007f3e0ff */
[----:B------:R-:W-:-:S04]  /*2250*/  IMAD.HI.U32 R26, R24, R17, RZ ;  /* 0x00000011181a7227 */ /* 0x000fc800078e00ff */
[----:B------:R-:W-:Y:S01]  /*2260*/  IMAD.X R24, RZ, RZ, R26, P2 ;  /* 0x000000ffff187224 */ /* 0x000fe200010e061a */
[----:B------:R0:W-:Y:S01]  /*2270*/  STL.64 [R27], R22 ;  /* 0x000000161b007387 */ /* 0x0001e20000100a00 */
[----:B------:R-:W-:-:S03]  /*2280*/  IMAD.HI.U32 R26, R25, R17, RZ ;  /* 0x00000011191a7227 */ /* 0x000fc600078e00ff */
[----:B------:R-:W-:Y:S01]  /*2290*/  IADD3.X R24, P0, PT, R33, R24, RZ, P0, !PT ;  /* 0x0000001821187210 */ /* 0x000fe2000071e4ff */
[----:B------:R-:W-:Y:S02]  /*22a0*/  IMAD R25, R25, R17, RZ ;  /* 0x0000001119197224 */ /* 0x000fe400078e02ff */
[----:B------:R-:W-:-:S03]  /*22b0*/  VIADD R20, R20, 0x1 ;  /* 0x0000000114147836 */ /* 0x000fc60000000000 */
[----:B------:R-:W-:Y:S01]  /*22c0*/  IADD3.X R25, P1, PT, R25, R24, RZ, P1, !PT ;  /* 0x0000001819197210 */ /* 0x000fe20000f3e4ff */
[----:B------:R-:W-:Y:S01]  /*22d0*/  IMAD.X R24, RZ, RZ, R26, P0 ;  /* 0x000000ffff187224 */ /* 0x000fe200000e061a */
[----:B------:R-:W-:-:S03]  /*22e0*/  ISETP.NE.AND P0, PT, R18, -0xf, PT ;  /* 0xfffffff11200780c */ /* 0x000fc60003f05270 */
[----:B------:R-:W-:Y:S02]  /*22f0*/  IMAD.X R24, RZ, RZ, R24, P1 ;  /* 0x000000ffff187224 */ /* 0x000fe400008e0618 */
[----:B0-----:R-:W-:Y:S02]  /*2300*/  IMAD.MOV.U32 R22, RZ, RZ, R25 ;  /* 0x000000ffff167224 */ /* 0x001fe400078e0019 */
[----:B------:R-:W-:-:S06]  /*2310*/  IMAD.MOV.U32 R23, RZ, RZ, R24 ;  /* 0x000000ffff177224 */ /* 0x000fcc00078e0018 */
[----:B------:R-:W-:Y:S05]  /*2320*/  @P0 BRA `(.L_x_22) ;  /* 0xfffffffc00980947 */ /* 0x000fea000383ffff */
[----:B------:R-:W-:-:S04]  /*2330*/  SHF.R.U32.HI R0, RZ, 0x14, R28 ;  /* 0x00000014ff007819 */ /* 0x000fc8000001161c */
[----:B------:R-:W-:-:S05]  /*2340*/  LOP3.LUT R0, R0, 0x7ff, RZ, 0xc0, !PT ;  /* 0x000007ff00007812 */ /* 0x000fca00078ec0ff */
[----:B------:R-:W-:-:S05]  /*2350*/  VIADD R0, R0, 0xfffffc00 ;  /* 0xfffffc0000007836 */ /* 0x000fca0000000000 */
[----:B------:R-:W-:Y:S02]  /*2360*/  SHF.R.U32.HI R17, RZ, 0x6, R0 ;  /* 0x00000006ff117819 */ /* 0x000fe40000011600 */
[----:B------:R-:W-:Y:S02]  /*2370*/  ISETP.GE.U32.AND P0, PT, R0, 0x80, PT ;  /* 0x000000800000780c */ /* 0x000fe40003f06070 */
[----:B------:R-:W-:-:S04]  /*2380*/  IADD3 R17, PT, PT, -R17, 0x13, RZ ;  /* 0x0000001311117810 */ /* 0x000fc80007ffe1ff */
[----:B------:R-:W-:-:S07]  /*2390*/  SEL R21, R17, 0x12, P0 ;  /* 0x0000001211157807 */ /* 0x000fce0000000000 */
.L_x_21:
[----:B------:R-:W-:-:S04]  /*23a0*/  SHF.R.U32.HI R27, RZ, 0x14, R28 ;  /* 0x00000014ff1b7819 */ /* 0x000fc8000001161c */
[C---:B------:R-:W-:Y:S02]  /*23b0*/  LOP3.LUT R0, R27.reuse, 0x7ff, RZ, 0xc0, !PT ;  /* 0x000007ff1b007812 */ /* 0x040fe400078ec0ff */
[----:B------:R-:W-:-:S03]  /*23c0*/  LOP3.LUT P0, R37, R27, 0x3f, RZ, 0xc0, !PT ;  /* 0x0000003f1b257812 */ /* 0x000fc6000780c0ff */
[----:B------:R-:W-:-:S05]  /*23d0*/  VIADD R0, R0, 0xfffffc00 ;  /* 0xfffffc0000007836 */ /* 0x000fca0000000000 */
[----:B------:R-:W-:-:S05]  /*23e0*/  SHF.R.U32.HI R0, RZ, 0x6, R0 ;  /* 0x00000006ff007819 */ /* 0x000fca0000011600 */
[----:B------:R-:W-:-:S04]  /*23f0*/  IMAD.IADD R0, R0, 0x1, R21 ;  /* 0x0000000100007824 */ /* 0x000fc800078e0215 */
[----:B------:R-:W-:-:S05]  /*2400*/  IMAD.U32 R26, R0, 0x8, R1 ;  /* 0x00000008001a7824 */ /* 0x000fca00078e0001 */
[----:B------:R0:W-:Y:S04]  /*2410*/  STL.64 [R26+-0x78], R22 ;  /* 0xffff88161a007387 */ /* 0x0001e80000100a00 */
[----:B------:R-:W2:Y:S04]  /*2420*/  @P0 LDL.64 R24, [R1+0x8] ;  /* 0x0000080001180983 */ /* 0x000ea80000100a00 */
[----:B------:R-:W3:Y:S04]  /*2430*/  LDL.64 R20, [R1+0x10] ;  /* 0x0000100001147983 */ /* 0x000ee80000100a00 */
[----:B------:R-:W4:Y:S01]  /*2440*/  LDL.64 R18, [R1+0x18] ;  /* 0x0000180001127983 */ /* 0x000f220000100a00 */
[----:B------:R-:W-:-:S02]  /*2450*/  @P0 LOP3.LUT R0, R27, 0x3f, RZ, 0xc, !PT ;  /* 0x0000003f1b000812 */ /* 0x000fc400078e0cff */
[--C-:B--2---:R-:W-:Y:S02]  /*2460*/  @P0 SHF.R.U64 R17, R24, 0x1, R25.reuse ;  /* 0x0000000118110819 */ /* 0x104fe40000001219 */
[----:B------:R-:W-:Y:S02]  /*2470*/  @P0 SHF.R.U32.HI R25, RZ, 0x1, R25 ;  /* 0x00000001ff190819 */ /* 0x000fe40000011619 */
[C---:B---3--:R-:W-:Y:S02]  /*2480*/  @P0 SHF.L.U32 R24, R20.reuse, R37, RZ ;  /* 0x0000002514180219 */ /* 0x048fe400000006ff */
[----:B------:R-:W-:Y:S02]  /*2490*/  @P0 SHF.R.U64 R17, R17, R0, R25 ;  /* 0x0000000011110219 */ /* 0x000fe40000001219 */
[--C-:B------:R-:W-:Y:S02]  /*24a0*/  @P0 SHF.R.U32.HI R35, RZ, 0x1, R21.reuse ;  /* 0x00000001ff230819 */ /* 0x100fe40000011615 */
[----:B------:R-:W-:-:S02]  /*24b0*/  @P0 SHF.R.U64 R33, R20, 0x1, R21 ;  /* 0x0000000114210819 */ /* 0x000fc40000001215 */
[----:B------:R-:W-:Y:S02]  /*24c0*/  @P0 SHF.L.U64.HI R27, R20, R37, R21 ;  /* 0x00000025141b0219 */ /* 0x000fe40000010215 */
[-C--:B0-----:R-:W-:Y:S02]  /*24d0*/  @P0 SHF.R.U32.HI R22, RZ, R0.reuse, R25 ;  /* 0x00000000ff160219 */ /* 0x081fe40000011619 */
[----:B------:R-:W-:Y:S02]  /*24e0*/  @P0 LOP3.LUT R20, R24, R17, RZ, 0xfc, !PT ;  /* 0x0000001118140212 */ /* 0x000fe400078efcff */
[----:B----4-:R-:W-:Y:S02]  /*24f0*/  @P0 SHF.L.U32 R23, R18, R37, RZ ;  /* 0x0000002512170219 */ /* 0x010fe400000006ff */
[----:B------:R-:W-:Y:S01]  /*2500*/  @P0 SHF.R.U64 R26, R33, R0, R35 ;  /* 0x00000000211a0219 */ /* 0x000fe20000001223 */
[----:B------:R-:W-:Y:S01]  /*2510*/  IMAD.SHL.U32 R17, R20, 0x4, RZ ;  /* 0x0000000414117824 */ /* 0x000fe200078e00ff */
[----:B------:R-:W-:-:S02]  /*2520*/  @P0 LOP3.LUT R21, R27, R22, RZ, 0xfc, !PT ;  /* 0x000000161b150212 */ /* 0x000fc400078efcff */
[----:B------:R-:W-:Y:S02]  /*2530*/  @P0 SHF.L.U64.HI R37, R18, R37, R19 ;  /* 0x0000002512250219 */ /* 0x000fe40000010213 */
[----:B------:R-:W-:Y:S02]  /*2540*/  @P0 SHF.R.U32.HI R0, RZ, R0, R35 ;  /* 0x00000000ff000219 */ /* 0x000fe40000011623 */
[----:B------:R-:W-:Y:S02]  /*2550*/  @P0 LOP3.LUT R18, R23, R26, RZ, 0xfc, !PT ;  /* 0x0000001a17120212 */ /* 0x000fe400078efcff */
[----:B------:R-:W-:Y:S02]  /*2560*/  SHF.L.U64.HI R20, R20, 0x2, R21 ;  /* 0x0000000214147819 */ /* 0x000fe40000010215 */
[----:B------:R-:W-:Y:S02]  /*2570*/  @P0 LOP3.LUT R19, R37, R0, RZ, 0xfc, !PT ;  /* 0x0000000025130212 */ /* 0x000fe400078efcff */
[----:B------:R-:W-:-:S02]  /*2580*/  SHF.L.W.U32.HI R21, R21, 0x2, R18 ;  /* 0x0000000215157819 */ /* 0x000fc40000010e12 */
[----:B------:R-:W-:Y:S02]  /*2590*/  IADD3 RZ, P0, PT, RZ, -R17, RZ ;  /* 0x80000011ffff7210 */ /* 0x000fe40007f1e0ff */
[----:B------:R-:W-:Y:S02]  /*25a0*/  LOP3.LUT R0, RZ, R20, RZ, 0x33, !PT ;  /* 0x00000014ff007212 */ /* 0x000fe400078e33ff */
[----:B------:R-:W-:Y:S02]  /*25b0*/  SHF.L.W.U32.HI R18, R18, 0x2, R19 ;  /* 0x0000000212127819 */ /* 0x000fe40000010e13 */
[----:B------:R-:W-:Y:S02]  /*25c0*/  LOP3.LUT R22, RZ, R21, RZ, 0x33, !PT ;  /* 0x00000015ff167212 */ /* 0x000fe400078e33ff */
[----:B------:R-:W-:Y:S02]  /*25d0*/  IADD3.X R25, P0, PT, RZ, R0, RZ, P0, !PT ;  /* 0x00000000ff197210 */ /* 0x000fe4000071e4ff */
[----:B------:R-:W-:-:S02]  /*25e0*/  LOP3.LUT R0, RZ, R18, RZ, 0x33, !PT ;  /* 0x00000012ff007212 */ /* 0x000fc400078e33ff */
[----:B------:R-:W-:Y:S02]  /*25f0*/  IADD3.X R22, P1, PT, RZ, R22, RZ, P0, !PT ;  /* 0x00000016ff167210 */ /* 0x000fe4000073e4ff */
[----:B------:R-:W-:-:S03]  /*2600*/  ISETP.GT.U32.AND P2, PT, R21, -0x1, PT ;  /* 0xffffffff1500780c */ /* 0x000fc60003f44070 */
[----:B------:R-:W-:Y:S01]  /*2610*/  IMAD.X R23, RZ, RZ, R0, P1 ;  /* 0x000000ffff177224 */ /* 0x000fe200008e0600 */
[----:B------:R-:W-:-:S04]  /*2620*/  ISETP.GT.AND.EX P0, PT, R18, -0x1, PT, P2 ;  /* 0xffffffff1200780c */ /* 0x000fc80003f04320 */
[----:B------:R-:W-:Y:S02]  /*2630*/  SEL R0, R18, R23, P0 ;  /* 0x0000001712007207 */ /* 0x000fe40000000000 */
[----:B------:R-:W-:Y:S02]  /*2640*/  SEL R23, R21, R22, P0 ;  /* 0x0000001615177207 */ /* 0x000fe40000000000 */
[----:B------:R-:W-:-:S04]  /*2650*/  ISETP.NE.U32.AND P1, PT, R0, RZ, PT ;  /* 0x000000ff0000720c */ /* 0x000fc80003f25070 */
[----:B------:R-:W-:Y:S01]  /*2660*/  SEL R22, R23, R0, !P1 ;  /* 0x0000000017167207 */ /* 0x000fe20004800000 */
[----:B------:R-:W-:-:S05]  /*2670*/  @!P0 IMAD.MOV R17, RZ, RZ, -R17 ;  /* 0x000000ffff118224 */ /* 0x000fca00078e0a11 */
[----:B------:R-:W0:Y:S02]  /*2680*/  FLO.U32 R22, R22 ;  /* 0x0000001600167300 */ /* 0x000e2400000e0000 */
[C---:B0-----:R-:W-:Y:S02]  /*2690*/  IADD3 R24, PT, PT, -R22.reuse, 0x1f, RZ ;  /* 0x0000001f16187810 */ /* 0x041fe40007ffe1ff */
[----:B------:R-:W-:-:S03]  /*26a0*/  IADD3 R21, PT, PT, -R22, 0x3f, RZ ;  /* 0x0000003f16157810 */ /* 0x000fc60007ffe1ff */
[----:B------:R-:W-:Y:S01]  /*26b0*/  @P1 IMAD.MOV R21, RZ, RZ, R24 ;  /* 0x000000ffff151224 */ /* 0x000fe200078e0218 */
[----:B------:R-:W-:-:S04]  /*26c0*/  SEL R24, R20, R25, P0 ;  /* 0x0000001914187207 */ /* 0x000fc80000000000 */
[----:B------:R-:W-:-:S13]  /*26d0*/  ISETP.NE.AND P1, PT, R21, RZ, PT ;  /* 0x000000ff1500720c */ /* 0x000fda0003f25270 */
[----:B------:R-:W-:Y:S05]  /*26e0*/  @!P1 BRA `(.L_x_23) ;  /* 0x0000000000289947 */ /* 0x000fea0003800000 */
[----:B------:R-:W-:Y:S02]  /*26f0*/  LOP3.LUT R20, R21, 0x3f, RZ, 0xc0, !PT ;  /* 0x0000003f15147812 */ /* 0x000fe400078ec0ff */
[--C-:B------:R-:W-:Y:S02]  /*2700*/  SHF.R.U64 R22, R17, 0x1, R24.reuse ;  /* 0x0000000111167819 */ /* 0x100fe40000001218 */
[----:B------:R-:W-:Y:S02]  /*2710*/  SHF.R.U32.HI R24, RZ, 0x1, R24 ;  /* 0x00000001ff187819 */ /* 0x000fe40000011618 */
[----:B------:R-:W-:Y:S02]  /*2720*/  LOP3.LUT R17, R21, 0x3f, RZ, 0xc, !PT ;  /* 0x0000003f15117812 */ /* 0x000fe400078e0cff */
[CC--:B------:R-:W-:Y:S02]  /*2730*/  SHF.L.U64.HI R25, R23.reuse, R20.reuse, R0 ;  /* 0x0000001417197219 */ /* 0x0c0fe40000010200 */
[----:B------:R-:W-:-:S02]  /*2740*/  SHF.L.U32 R20, R23, R20, RZ ;  /* 0x0000001417147219 */ /* 0x000fc400000006ff */
[-CC-:B------:R-:W-:Y:S02]  /*2750*/  SHF.R.U64 R23, R22, R17.reuse, R24.reuse ;  /* 0x0000001116177219 */ /* 0x180fe40000001218 */
[----:B------:R-:W-:Y:S02]  /*2760*/  SHF.R.U32.HI R0, RZ, R17, R24 ;  /* 0x00000011ff007219 */ /* 0x000fe40000011618 */
[----:B------:R-:W-:Y:S02]  /*2770*/  LOP3.LUT R23, R20, R23, RZ, 0xfc, !PT ;  /* 0x0000001714177212 */ /* 0x000fe400078efcff */
[----:B------:R-:W-:-:S07]  /*2780*/  LOP3.LUT R0, R25, R0, RZ, 0xfc, !PT ;  /* 0x0000000019007212 */ /* 0x000fce00078efcff */
.L_x_23:
[----:B------:R-:W-:-:S04]  /*2790*/  IMAD.WIDE.U32 R24, R23, 0x2168c235, RZ ;  /* 0x2168c23517187825 */ /* 0x000fc800078e00ff */
[----:B------:R-:W-:Y:S01]  /*27a0*/  IMAD.MOV.U32 R26, RZ, RZ, R25 ;  /* 0x000000ffff1a7224 */ /* 0x000fe200078e0019 */
[----:B------:R-:W-:Y:S01]  /*27b0*/  IADD3 RZ, P1, PT, R24, R24, RZ ;  /* 0x0000001818ff7210 */ /* 0x000fe20007f3e0ff */
[----:B------:R-:W-:Y:S02]  /*27c0*/  IMAD.MOV.U32 R27, RZ, RZ, RZ ;  /* 0x000000ffff1b7224 */ /* 0x000fe400078e00ff */
[----:B------:R-:W-:-:S04]  /*27d0*/  IMAD.HI.U32 R17, R0, -0x36f0255e, RZ ;  /* 0xc90fdaa200117827 */ /* 0x000fc800078e00ff */
[----:B------:R-:W-:-:S04]  /*27e0*/  IMAD.WIDE.U32 R22, R23, -0x36f0255e, R26 ;  /* 0xc90fdaa217167825 */ /* 0x000fc800078e001a */
[C---:B------:R-:W-:Y:S02]  /*27f0*/  IMAD R25, R0.reuse, -0x36f0255e, RZ ;  /* 0xc90fdaa200197824 */ /* 0x040fe400078e02ff */
[----:B------:R-:W-:-:S04]  /*2800*/  IMAD.WIDE.U32 R22, P2, R0, 0x2168c235, R22 ;  /* 0x2168c23500167825 */ /* 0x000fc80007840016 */
[----:B------:R-:W-:Y:S01]  /*2810*/  IMAD.X R0, RZ, RZ, R17, P2 ;  /* 0x000000ffff007224 */ /* 0x000fe200010e0611 */
[----:B------:R-:W-:Y:S02]  /*2820*/  IADD3 R17, P2, PT, R25, R23, RZ ;  /* 0x0000001719117210 */ /* 0x000fe40007f5e0ff */
[----:B------:R-:W-:Y:S02]  /*2830*/  IADD3.X RZ, P1, PT, R22, R22, RZ, P1, !PT ;  /* 0x0000001616ff7210 */ /* 0x000fe40000f3e4ff */
[C---:B------:R-:W-:Y:S01]  /*2840*/  ISETP.GT.U32.AND P3, PT, R17.reuse, RZ, PT ;  /* 0x000000ff1100720c */ /* 0x040fe20003f64070 */
[----:B------:R-:W-:Y:S01]  /*2850*/  IMAD.X R0, RZ, RZ, R0, P2 ;  /* 0x000000ffff007224 */ /* 0x000fe200010e0600 */
[----:B------:R-:W-:-:S04]  /*2860*/  IADD3.X R20, P2, PT, R17, R17, RZ, P1, !PT ;  /* 0x0000001111147210 */ /* 0x000fc80000f5e4ff */
[C---:B------:R-:W-:Y:S01]  /*2870*/  ISETP.GT.AND.EX P1, PT, R0.reuse, RZ, PT, P3 ;  /* 0x000000ff0000720c */ /* 0x040fe20003f24330 */
[----:B------:R-:W-:-:S03]  /*2880*/  IMAD.X R23, R0, 0x1, R0, P2 ;  /* 0x0000000100177824 */ /* 0x000fc600010e0600 */
[----:B------:R-:W-:Y:S02]  /*2890*/  SEL R20, R20, R17, P1 ;  /* 0x0000001114147207 */ /* 0x000fe40000800000 */
[----:B------:R-:W-:Y:S02]  /*28a0*/  SEL R23, R23, R0, P1 ;  /* 0x0000000017177207 */ /* 0x000fe40000800000 */
[----:B------:R-:W-:Y:S02]  /*28b0*/  IADD3 R0, P2, PT, R20, 0x1, RZ ;  /* 0x0000000114007810 */ /* 0x000fe40007f5e0ff */
[----:B------:R-:W-:Y:S02]  /*28c0*/  SEL R20, RZ, 0xffffffff, !P1 ;  /* 0xffffffffff147807 */ /* 0x000fe40004800000 */
[----:B------:R-:W-:Y:S01]  /*28d0*/  LOP3.LUT P1, R17, R28, 0x80000000, RZ, 0xc0, !PT ;  /* 0x800000001c117812 */ /* 0x000fe2000782c0ff */
[----:B------:R-:W-:Y:S02]  /*28e0*/  IMAD.X R23, RZ, RZ, R23, P2 ;  /* 0x000000ffff177224 */ /* 0x000fe400010e0617 */
[----:B------:R-:W-:Y:S01]  /*28f0*/  IMAD.IADD R20, R20, 0x1, -R21 ;  /* 0x0000000114147824 */ /* 0x000fe200078e0a15 */
[----:B------:R-:W-:-:S02]  /*2900*/  SHF.R.U32.HI R21, RZ, 0x1e, R19 ;  /* 0x0000001eff157819 */ /* 0x000fc40000011613 */
[----:B------:R-:W-:Y:S01]  /*2910*/  SHF.R.U64 R0, R0, 0xa, R23 ;  /* 0x0000000a00007819 */ /* 0x000fe20000001217 */
[----:B------:R-:W-:Y:S01]  /*2920*/  IMAD.SHL.U32 R20, R20, 0x100000, RZ ;  /* 0x0010000014147824 */ /* 0x000fe200078e00ff */
[----:B------:R-:W-:Y:S02]  /*2930*/  LEA.HI R18, R18, R21, RZ, 0x1 ;  /* 0x0000001512127211 */ /* 0x000fe400078f08ff */
[----:B------:R-:W-:Y:S02]  /*2940*/  IADD3 R0, P2, PT, R0, 0x1, RZ ;  /* 0x0000000100007810 */ /* 0x000fe40007f5e0ff */
[----:B------:R-:W-:Y:S01]  /*2950*/  @!P0 LOP3.LUT R17, R17, 0x80000000, RZ, 0x3c, !PT ;  /* 0x8000000011118812 */ /* 0x000fe200078e3cff */
[----:B------:R-:W-:Y:S01]  /*2960*/  @P1 IMAD.MOV R18, RZ, RZ, -R18 ;  /* 0x000000ffff121224 */ /* 0x000fe200078e0a12 */
[----:B------:R-:W-:-:S04]  /*2970*/  LEA.HI.X R23, R23, RZ, RZ, 0x16, P2 ;  /* 0x000000ff17177211 */ /* 0x000fc800010fb4ff */
[--C-:B------:R-:W-:Y:S02]  /*2980*/  SHF.R.U64 R0, R0, 0x1, R23.reuse ;  /* 0x0000000100007819 */ /* 0x100fe40000001217 */
[----:B------:R-:W-:Y:S02]  /*2990*/  SHF.R.U32.HI R19, RZ, 0x1, R23 ;  /* 0x00000001ff137819 */ /* 0x000fe40000011617 */
[----:B------:R-:W-:-:S04]  /*29a0*/  IADD3 R0, P2, P3, RZ, RZ, R0 ;  /* 0x000000ffff007210 */ /* 0x000fc80007b5e000 */
[----:B------:R-:W-:-:S04]  /*29b0*/  IADD3.X R20, PT, PT, R20, 0x3fe00000, R19, P2, P3 ;  /* 0x3fe0000014147810 */ /* 0x000fc800017e6413 */
[----:B------:R-:W-:-:S07]  /*29c0*/  LOP3.LUT R33, R20, R17, RZ, 0xfc, !PT ;  /* 0x0000001114217212 */ /* 0x000fce00078efcff */
.L_x_20:
[----:B------:R-:W-:Y:S02]  /*29d0*/  IMAD.MOV.U32 R17, RZ, RZ, 0x0 ;  /* 0x00000000ff117424 */ /* 0x000fe400078e00ff */
[----:B------:R-:W-:Y:S02]  /*29e0*/  IMAD.MOV.U32 R32, RZ, RZ, R0 ;  /* 0x000000ffff207224 */ /* 0x000fe400078e0000 */
[----:B------:R-:W-:Y:S05]  /*29f0*/  RET.REL.NODEC R16 `(reduce_terms) ;  /* 0xffffffd410807950 */ /* 0x000fea0003c3ffff */
.L_x_24:
        /* <DEDUP_REMOVED lines=16> */
.L_x_43:


//--------------------- .text.GaussTransform      --------------------------
	.section	.text.GaussTransform,"ax",@progbits
	.align	128
        .global         GaussTransform
        .type           GaussTransform,@function
        .size           GaussTransform,(.L_x_44 - GaussTransform)
        .other          GaussTransform,@"STO_CUDA_ENTRY STV_DEFAULT"
GaussTransform:
.text.GaussTransform:
[----:B------:R-:W-:Y:S01]  /*0000*/  LDC R1, c[0x0][0x37c] ;  /* 0x0000df00ff017b82 */ /* 0x000fe20000000800 */
[----:B------:R-:W0:Y:S01]  /*0010*/  S2R R2, SR_TID.X ;  /* 0x0000000000027919 */ /* 0x000e220000002100 */
[----:B------:R-:W1:Y:S01]  /*0020*/  LDCU UR4, c[0x0][0x394] ;  /* 0x00007280ff0477ac */ /* 0x000e620008000800 */
[----:B------:R-:W-:Y:S01]  /*0030*/  BSSY.RECONVERGENT B0, `(.L_x_25) ;  /* 0x000007a000007945 */ /* 0x000fe20003800200 */
[----:B------:R-:W-:Y:S01]  /*0040*/  CS2R R26, SRZ ;  /* 0x00000000001a7805 */ /* 0x000fe2000001ff00 */
[----:B------:R-:W2:Y:S01]  /*0050*/  S2R R3, SR_CTAID.X ;  /* 0x0000000000037919 */ /* 0x000ea20000002500 */
[----:B------:R-:W3:Y:S01]  /*0060*/  LDCU.64 UR6, c[0x0][0x358] ;  /* 0x00006b00ff0677ac */ /* 0x000ee20008000a00 */
[----:B------:R-:W-:Y:S02]  /*0070*/  CS2R R24, SRZ ;  /* 0x0000000000187805 */ /* 0x000fe4000001ff00 */
[----:B------:R-:W-:Y:S01]  /*0080*/  CS2R R22, SRZ ;  /* 0x0000000000167805 */ /* 0x000fe2000001ff00 */
[----:B------:R-:W4:Y:S01]  /*0090*/  LDCU UR10, c[0x0][0x394] ;  /* 0x00007280ff0a77ac */ /* 0x000f220008000800 */
[----:B------:R-:W0:Y:S01]  /*00a0*/  LDCU UR8, c[0x0][0x39c] ;  /* 0x00007380ff0877ac */ /* 0x000e220008000800 */
[----:B-1----:R-:W-:-:S05]  /*00b0*/  IMAD.U32 R29, RZ, RZ, UR4 ;  /* 0x00000004ff1d7e24 */ /* 0x002fca000f8e00ff */
[----:B0-----:R-:W-:-:S13]  /*00c0*/  ISETP.GE.AND P0, PT, R2, R29, PT ;  /* 0x0000001d0200720c */ /* 0x001fda0003f06270 */
[----:B--234-:R-:W-:Y:S05]  /*00d0*/  @P0 BRA `(.L_x_26) ;  /* 0x0000000400bc0947 */ /* 0x01cfea0003800000 */
[----:B------:R-:W0:Y:S01]  /*00e0*/  LDC.64 R6, c[0x0][0x380] ;  /* 0x0000e000ff067b82 */ /* 0x000e220000000a00 */
[----:B------:R-:W-:-:S04]  /*00f0*/  IMAD.SHL.U32 R5, R3, 0x2, RZ ;  /* 0x0000000203057824 */ /* 0x000fc800078e00ff */
[----:B0-----:R-:W-:-:S03]  /*0100*/  IMAD.WIDE.U32 R6, R5, 0x8, R6 ;  /* 0x0000000805067825 */ /* 0x001fc600078e0006 */
[----:B------:R-:W0:Y:S02]  /*0110*/  LDC.64 R4, c[0x0][0x388] ;  /* 0x0000e200ff047b82 */ /* 0x000e240000000a00 */
[----:B------:R1:W5:Y:S04]  /*0120*/  LDG.E.64 R20, desc[UR6][R6.64] ;  /* 0x0000000606147981 */ /* 0x000368000c1e1b00 */
[----:B------:R1:W5:Y:S01]  /*0130*/  LDG.E.64 R18, desc[UR6][R6.64+0x8] ;  /* 0x0000080606127981 */ /* 0x000362000c1e1b00 */
[----:B------:R-:W-:Y:S01]  /*0140*/  CS2R R26, SRZ ;  /* 0x00000000001a7805 */ /* 0x000fe2000001ff00 */
[----:B0-----:R-:W-:-:S03]  /*0150*/  IMAD.WIDE.U32 R4, R2, 0x10, R4 ;  /* 0x0000001002047825 */ /* 0x001fc600078e0004 */
[----:B------:R-:W-:Y:S01]  /*0160*/  IADD3 R16, P0, PT, R4, 0x8, RZ ;  /* 0x0000000804107810 */ /* 0x000fe20007f1e0ff */
[----:B------:R-:W-:-:S04]  /*0170*/  IMAD.MOV.U32 R4, RZ, RZ, R2 ;  /* 0x000000ffff047224 */ /* 0x000fc800078e0002 */
[----:B-1----:R-:W-:-:S08]  /*0180*/  IMAD.X R17, RZ, RZ, R5, P0 ;  /* 0x000000ffff117224 */ /* 0x002fd000000e0605 */
.L_x_31:
[----:B------:R-:W2:Y:S01]  /*0190*/  LDG.E.64 R14, desc[UR6][R16.64] ;  /* 0x00000006100e7981 */ /* 0x000ea2000c1e1b00 */
[----:B------:R-:W0:Y:S03]  /*01a0*/  LDC.64 R6, c[0x0][0x398] ;  /* 0x0000e600ff067b82 */ /* 0x000e260000000a00 */
[----:B------:R-:W3:Y:S01]  /*01b0*/  LDG.E.64 R12, desc[UR6][R16.64+-0x8] ;  /* 0xfffff806100c7981 */ /* 0x000ee2000c1e1b00 */
[----:B------:R-:W0:Y:S01]  /*01c0*/  MUFU.RCP64H R9, UR8 ;  /* 0x0000000800097d08 */ /* 0x000e220008001800 */
[----:B------:R-:W-:Y:S01]  /*01d0*/  IMAD.MOV.U32 R8, RZ, RZ, 0x1 ;  /* 0x00000001ff087424 */ /* 0x000fe200078e00ff */
[----:B------:R-:W-:Y:S05]  /*01e0*/  BSSY.RECONVERGENT B1, `(.L_x_27) ;  /* 0x0000019000017945 */ /* 0x000fea0003800200 */
[----:B0-----:R-:W-:-:S08]  /*01f0*/  DFMA R10, R8, -R6, 1 ;  /* 0x3ff00000080a742b */ /* 0x001fd00000000806 */
[----:B------:R-:W-:-:S08]  /*0200*/  DFMA R10, R10, R10, R10 ;  /* 0x0000000a0a0a722b */ /* 0x000fd0000000000a */
[----:B------:R-:W-:-:S08]  /*0210*/  DFMA R10, R8, R10, R8 ;  /* 0x0000000a080a722b */ /* 0x000fd00000000008 */
[----:B------:R-:W-:-:S08]  /*0220*/  DFMA R28, R10, -R6, 1 ;  /* 0x3ff000000a1c742b */ /* 0x000fd00000000806 */
[----:B------:R-:W-:Y:S02]  /*0230*/  DFMA R28, R10, R28, R10 ;  /* 0x0000001c0a1c722b */ /* 0x000fe4000000000a */
[----:B--2--5:R-:W-:Y:S02]  /*0240*/  DADD R14, R18, -R14 ;  /* 0x00000000120e7229 */ /* 0x024fe4000000080e */
[----:B---3--:R-:W-:-:S06]  /*0250*/  DADD R12, R20, -R12 ;  /* 0x00000000140c7229 */ /* 0x008fcc000000080c */
[----:B------:R-:W-:-:S08]  /*0260*/  DMUL R8, R14, R14 ;  /* 0x0000000e0e087228 */ /* 0x000fd00000000000 */
[----:B------:R-:W-:-:S08]  /*0270*/  DFMA R8, R12, R12, R8 ;  /* 0x0000000c0c08722b */ /* 0x000fd00000000008 */
[----:B------:R-:W-:-:S08]  /*0280*/  DMUL R10, R8, -R28 ;  /* 0x8000001c080a7228 */ /* 0x000fd00000000000 */
[--C-:B------:R-:W-:Y:S02]  /*0290*/  DFMA R6, R10, -R6, -R8.reuse ;  /* 0x800000060a06722b */ /* 0x100fe40000000808 */
[----:B------:R-:W-:-:S06]  /*02a0*/  DADD R8, -RZ, -R8 ;  /* 0x00000000ff087229 */ /* 0x000fcc0000000908 */
[----:B------:R-:W-:-:S04]  /*02b0*/  DFMA R6, R28, R6, R10 ;  /* 0x000000061c06722b */ /* 0x000fc8000000000a */
[----:B------:R-:W-:-:S06]  /*02c0*/  FSETP.GEU.AND P1, PT, |R9|, 6.5827683646048100446e-37, PT ;  /* 0x036000000900780b */ /* 0x000fcc0003f2e200 */
[----:B------:R-:W-:-:S05]  /*02d0*/  FFMA R0, RZ, UR8, R7 ;  /* 0x00000008ff007c23 */ /* 0x000fca0008000007 */
[----:B------:R-:W-:-:S13]  /*02e0*/  FSETP.GT.AND P0, PT, |R0|, 1.469367938527859385e-39, PT ;  /* 0x001000000000780b */ /* 0x000fda0003f04200 */
[----:B------:R-:W-:Y:S05]  /*02f0*/  @P0 BRA P1, `(.L_x_28) ;  /* 0x00000000001c0947 */ /* 0x000fea0000800000 */
[----:B------:R-:W0:Y:S01]  /*0300*/  LDCU.64 UR4, c[0x0][0x398] ;  /* 0x00007300ff0477ac */ /* 0x000e220008000a00 */
[----:B------:R-:W-:Y:S01]  /*0310*/  MOV R0, 0x350 ;  /* 0x0000035000007802 */ /* 0x000fe20000000f00 */
[----:B0-----:R-:W-:Y:S02]  /*0320*/  IMAD.U32 R6, RZ, RZ, UR4 ;  /* 0x00000004ff067e24 */ /* 0x001fe4000f8e00ff */
[----:B------:R-:W-:-:S07]  /*0330*/  IMAD.U32 R7, RZ, RZ, UR5 ;  /* 0x00000005ff077e24 */ /* 0x000fce000f8e00ff */
[----:B------:R-:W-:Y:S05]  /*0340*/  CALL.REL.NOINC `($__internal_1_$__cuda_sm20_div_rn_f64_full) ;  /* 0x0000000c00d87944 */ /* 0x000fea0003c00000 */
[----:B------:R-:W-:Y:S02]  /*0350*/  IMAD.MOV.U32 R6, RZ, RZ, R36 ;  /* 0x000000ffff067224 */ /* 0x000fe400078e0024 */
[----:B------:R-:W-:-:S07]  /*0360*/  IMAD.MOV.U32 R7, RZ, RZ, R37 ;  /* 0x000000ffff077224 */ /* 0x000fce00078e0025 */
.L_x_28:
[----:B------:R-:W-:Y:S05]  /*0370*/  BSYNC.RECONVERGENT B1 ;  /* 0x0000000000017941 */ /* 0x000fea0003800200 */
.L_x_27:
[----:B------:R-:W-:Y:S01]  /*0380*/  IMAD.MOV.U32 R8, RZ, RZ, 0x652b82fe ;  /* 0x652b82feff087424 */ /* 0x000fe200078e00ff */
[----:B------:R-:W-:Y:S01]  /*0390*/  UMOV UR4, 0xfefa39ef ;  /* 0xfefa39ef00047882 */ /* 0x000fe20000000000 */
[----:B------:R-:W-:Y:S01]  /*03a0*/  IMAD.MOV.U32 R9, RZ, RZ, 0x3ff71547 ;  /* 0x3ff71547ff097424 */ /* 0x000fe200078e00ff */
[----:B------:R-:W-:Y:S01]  /*03b0*/  UMOV UR5, 0x3fe62e42 ;  /* 0x3fe62e4200057882 */ /* 0x000fe20000000000 */
[----:B------:R-:W-:Y:S01]  /*03c0*/  FSETP.GEU.AND P0, PT, |R7|, 4.1917929649353027344, PT ;  /* 0x4086232b0700780b */ /* 0x000fe20003f0e200 */
[----:B------:R-:W-:Y:S03]  /*03d0*/  BSSY.RECONVERGENT B1, `(.L_x_29) ;  /* 0x0000035000017945 */ /* 0x000fe60003800200 */
[----:B------:R-:W-:-:S08]  /*03e0*/  DFMA R8, R6, R8, 6.75539944105574400000e+15 ;  /* 0x433800000608742b */ /* 0x000fd00000000008 */
[----:B------:R-:W-:-:S08]  /*03f0*/  DADD R10, R8, -6.75539944105574400000e+15 ;  /* 0xc3380000080a7429 */ /* 0x000fd00000000000 */
[----:B------:R-:W-:Y:S01]  /*0400*/  DFMA R28, R10, -UR4, R6 ;  /* 0x800000040a1c7c2b */ /* 0x000fe20008000006 */
[----:B------:R-:W-:Y:S01]  /*0410*/  UMOV UR4, 0x3b39803f ;  /* 0x3b39803f00047882 */ /* 0x000fe20000000000 */
[----:B------:R-:W-:-:S06]  /*0420*/  UMOV UR5, 0x3c7abc9e ;  /* 0x3c7abc9e00057882 */ /* 0x000fcc0000000000 */
[----:B------:R-:W-:Y:S01]  /*0430*/  DFMA R10, R10, -UR4, R28 ;  /* 0x800000040a0a7c2b */ /* 0x000fe2000800001c */
[----:B------:R-:W-:Y:S01]  /*0440*/  UMOV UR4, 0x69ce2bdf ;  /* 0x69ce2bdf00047882 */ /* 0x000fe20000000000 */
[----:B------:R-:W-:Y:S01]  /*0450*/  IMAD.MOV.U32 R28, RZ, RZ, -0x35dec16 ;  /* 0xfca213eaff1c7424 */ /* 0x000fe200078e00ff */
[----:B------:R-:W-:Y:S01]  /*0460*/  UMOV UR5, 0x3e5ade15 ;  /* 0x3e5ade1500057882 */ /* 0x000fe20000000000 */
[----:B------:R-:W-:-:S06]  /*0470*/  IMAD.MOV.U32 R29, RZ, RZ, 0x3e928af3 ;  /* 0x3e928af3ff1d7424 */ /* 0x000fcc00078e00ff */
[----:B------:R-:W-:Y:S01]  /*0480*/  DFMA R28, R10, UR4, R28 ;  /* 0x000000040a1c7c2b */ /* 0x000fe2000800001c */
[----:B------:R-:W-:Y:S01]  /*0490*/  UMOV UR4, 0x62401315 ;  /* 0x6240131500047882 */ /* 0x000fe20000000000 */
[----:B------:R-:W-:-:S06]  /*04a0*/  UMOV UR5, 0x3ec71dee ;  /* 0x3ec71dee00057882 */ /* 0x000fcc0000000000 */
[----:B------:R-:W-:Y:S01]  /*04b0*/  DFMA R28, R10, R28, UR4 ;  /* 0x000000040a1c7e2b */ /* 0x000fe2000800001c */
        /* <DEDUP_REMOVED lines=20> */
[----:B------:R-:W-:-:S08]  /*0600*/  DFMA R28, R10, R28, UR4 ;  /* 0x000000040a1c7e2b */ /* 0x000fd0000800001c */
[----:B------:R-:W-:-:S08]  /*0610*/  DFMA R28, R10, R28, 1 ;  /* 0x3ff000000a1c742b */ /* 0x000fd0000000001c */
[----:B------:R-:W-:-:S10]  /*0620*/  DFMA R28, R10, R28, 1 ;  /* 0x3ff000000a1c742b */ /* 0x000fd4000000001c */
[----:B------:R-:W-:Y:S02]  /*0630*/  IMAD R11, R8, 0x100000, R29 ;  /* 0x00100000080b7824 */ /* 0x000fe400078e021d */
[----:B------:R-:W-:Y:S01]  /*0640*/  IMAD.MOV.U32 R10, RZ, RZ, R28 ;  /* 0x000000ffff0a7224 */ /* 0x000fe200078e001c */
[----:B------:R-:W-:Y:S06]  /*0650*/  @!P0 BRA `(.L_x_30) ;  /* 0x0000000000308947 */ /* 0x000fec0003800000 */
[----:B------:R-:W-:Y:S01]  /*0660*/  FSETP.GEU.AND P1, PT, |R7|, 4.2275390625, PT ;  /* 0x408748000700780b */ /* 0x000fe20003f2e200 */
[C---:B------:R-:W-:Y:S02]  /*0670*/  DADD R10, R6.reuse, +INF ;  /* 0x7ff00000060a7429 */ /* 0x040fe40000000000 */
[----:B------:R-:W-:-:S08]  /*0680*/  DSETP.GEU.AND P0, PT, R6, RZ, PT ;  /* 0x000000ff0600722a */ /* 0x000fd00003f0e000 */
[----:B------:R-:W-:Y:S02]  /*0690*/  FSEL R10, R10, RZ, P0 ;  /* 0x000000ff0a0a7208 */ /* 0x000fe40000000000 */
[----:B------:R-:W-:Y:S02]  /*06a0*/  @!P1 LEA.HI R0, R8, R8, RZ, 0x1 ;  /* 0x0000000808009211 */ /* 0x000fe400078f08ff */
[----:B------:R-:W-:Y:S02]  /*06b0*/  FSEL R11, R11, RZ, P0 ;  /* 0x000000ff0b0b7208 */ /* 0x000fe40000000000 */
[----:B------:R-:W-:-:S05]  /*06c0*/  @!P1 SHF.R.S32.HI R5, RZ, 0x1, R0 ;  /* 0x00000001ff059819 */ /* 0x000fca0000011400 */
[----:B------:R-:W-:Y:S02]  /*06d0*/  @!P1 IMAD.IADD R6, R8, 0x1, -R5 ;  /* 0x0000000108069824 */ /* 0x000fe400078e0a05 */
[----:B------:R-:W-:-:S03]  /*06e0*/  @!P1 IMAD R29, R5, 0x100000, R29 ;  /* 0x00100000051d9824 */ /* 0x000fc600078e021d */
[----:B------:R-:W-:Y:S01]  /*06f0*/  @!P1 LEA R7, R6, 0x3ff00000, 0x14 ;  /* 0x3ff0000006079811 */ /* 0x000fe200078ea0ff */
[----:B------:R-:W-:-:S06]  /*0700*/  @!P1 IMAD.MOV.U32 R6, RZ, RZ, RZ ;  /* 0x000000ffff069224 */ /* 0x000fcc00078e00ff */
[----:B------:R-:W-:-:S11]  /*0710*/  @!P1 DMUL R10, R28, R6 ;  /* 0x000000061c0a9228 */ /* 0x000fd60000000000 */
.L_x_30:
[----:B------:R-:W-:Y:S05]  /*0720*/  BSYNC.RECONVERGENT B1 ;  /* 0x0000000000017941 */ /* 0x000fea0003800200 */
.L_x_29:
[----:B------:R-:W-:Y:S01]  /*0730*/  VIADD R4, R4, 0x80 ;  /* 0x0000008004047836 */ /* 0x000fe20000000000 */
[C---:B------:R-:W-:Y:S01]  /*0740*/  DADD R6, R10.reuse, R10 ;  /* 0x000000000a067229 */ /* 0x040fe2000000000a */
[----:B------:R-:W-:Y:S01]  /*0750*/  IMAD.U32 R29, RZ, RZ, UR10 ;  /* 0x0000000aff1d7e24 */ /* 0x000fe2000f8e00ff */
[----:B------:R-:W-:Y:S01]  /*0760*/  IADD3 R16, P1, PT, R16, 0x800, RZ ;  /* 0x0000080010107810 */ /* 0x000fe20007f3e0ff */
[----:B------:R-:W-:-:S03]  /*0770*/  DADD R22, R10, R22 ;  /* 0x000000000a167229 */ /* 0x000fc60000000016 */
[----:B------:R-:W-:Y:S01]  /*0780*/  ISETP.GE.AND P0, PT, R4, R29, PT ;  /* 0x0000001d0400720c */ /* 0x000fe20003f06270 */
[----:B------:R-:W-:Y:S01]  /*0790*/  IMAD.X R17, RZ, RZ, R17, P1 ;  /* 0x000000ffff117224 */ /* 0x000fe200008e0611 */
[-C--:B------:R-:W-:Y:S02]  /*07a0*/  DFMA R24, R12, -R6.reuse, R24 ;  /* 0x800000060c18722b */ /* 0x080fe40000000018 */
[----:B------:R-:W-:-:S09]  /*07b0*/  DFMA R26, R14, -R6, R26 ;  /* 0x800000060e1a722b */ /* 0x000fd2000000001a */
[----:B------:R-:W-:Y:S05]  /*07c0*/  @!P0 BRA `(.L_x_31) ;  /* 0xfffffff800708947 */ /* 0x000fea000383ffff */
.L_x_26:
[----:B------:R-:W-:Y:S05]  /*07d0*/  BSYNC.RECONVERGENT B0 ;  /* 0x0000000000007941 */ /* 0x000fea0003800200 */
.L_x_25:
[----:B------:R-:W-:Y:S01]  /*07e0*/  SHFL.DOWN PT, R4, R24, 0x1, 0x1f ;  /* 0x08201f0018047f89 */ /* 0x000fe200000e0000 */
[----:B------:R-:W0:Y:S01]  /*07f0*/  S2UR UR5, SR_CgaCtaId ;  /* 0x00000000000579c3 */ /* 0x000e220000008800 */
[----:B------:R-:W-:Y:S01]  /*0800*/  UMOV UR4, 0x400 ;  /* 0x0000040000047882 */ /* 0x000fe20000000000 */
[----:B------:R-:W1:Y:S01]  /*0810*/  LDCU UR9, c[0x0][0x390] ;  /* 0x00007200ff0977ac */ /* 0x000e620008000800 */
[----:B------:R-:W2:Y:S04]  /*0820*/  SHFL.DOWN P0, R5, R25, 0x1, 0x1f ;  /* 0x08201f0019057f89 */ /* 0x000ea80000000000 */
[----:B------:R-:W-:Y:S04]  /*0830*/  SHFL.DOWN PT, R6, R26, 0x1, 0x1f ;  /* 0x08201f001a067f89 */ /* 0x000fe800000e0000 */
[----:B------:R-:W3:Y:S04]  /*0840*/  SHFL.DOWN P1, R7, R27, 0x1, 0x1f ;  /* 0x08201f001b077f89 */ /* 0x000ee80000020000 */
[----:B------:R-:W-:Y:S04]  /*0850*/  SHFL.DOWN PT, R8, R22, 0x1, 0x1f ;  /* 0x08201f0016087f89 */ /* 0x000fe800000e0000 */
[----:B------:R-:W4:Y:S01]  /*0860*/  SHFL.DOWN P2, R9, R23, 0x1, 0x1f ;  /* 0x08201f0017097f89 */ /* 0x000f220000040000 */
[----:B------:R-:W5:Y:S01]  /*0870*/  S2R R0, SR_LANEID ;  /* 0x0000000000007919 */ /* 0x000f620000000000 */
[----:B0-----:R-:W-:Y:S01]  /*0880*/  ULEA UR4, UR5, UR4, 0x18 ;  /* 0x0000000405047291 */ /* 0x001fe2000f8ec0ff */
[----:B--2---:R-:W-:-:S02]  /*0890*/  DADD R4, R4, R24 ;  /* 0x0000000004047229 */ /* 0x004fc40000000018 */
[----:B---3--:R-:W-:-:S08]  /*08a0*/  DADD R6, R6, R26 ;  /* 0x0000000006067229 */ /* 0x008fd0000000001a */
[----:B------:R-:W-:Y:S02]  /*08b0*/  FSEL R10, R4, R24, P0 ;  /* 0x00000018040a7208 */ /* 0x000fe40000000000 */
[----:B------:R-:W-:-:S03]  /*08c0*/  FSEL R11, R5, R25, P0 ;  /* 0x00000019050b7208 */ /* 0x000fc60000000000 */
[----:B------:R-:W-:Y:S01]  /*08d0*/  SHFL.DOWN PT, R4, R10, 0x2, 0x1f ;  /* 0x08401f000a047f89 */ /* 0x000fe200000e0000 */
[----:B----4-:R-:W-:Y:S01]  /*08e0*/  DADD R8, R8, R22 ;  /* 0x0000000008087229 */ /* 0x010fe20000000016 */
[----:B------:R-:W-:Y:S02]  /*08f0*/  FSEL R14, R6, R26, P1 ;  /* 0x0000001a060e7208 */ /* 0x000fe40000800000 */
[----:B------:R-:W0:Y:S01]  /*0900*/  SHFL.DOWN P0, R5, R11, 0x2, 0x1f ;  /* 0x08401f000b057f89 */ /* 0x000e220000000000 */
[----:B------:R-:W-:-:S03]  /*0910*/  FSEL R15, R7, R27, P1 ;  /* 0x0000001b070f7208 */ /* 0x000fc60000800000 */
[----:B------:R-:W-:Y:S03]  /*0920*/  SHFL.DOWN PT, R6, R14, 0x2, 0x1f ;  /* 0x08401f000e067f89 */ /* 0x000fe600000e0000 */
[----:B------:R-:W-:Y:S01]  /*0930*/  FSEL R18, R8, R22, P2 ;  /* 0x0000001608127208 */ /* 0x000fe20001000000 */
[----:B------:R-:W2:Y:S01]  /*0940*/  SHFL.DOWN P1, R7, R15, 0x2, 0x1f ;  /* 0x08401f000f077f89 */ /* 0x000ea20000020000 */
[----:B------:R-:W-:Y:S02]  /*0950*/  FSEL R19, R9, R23, P2 ;  /* 0x0000001709137208 */ /* 0x000fe40001000000 */
[----:B-----5:R-:W-:Y:S01]  /*0960*/  ISETP.NE.AND P3, PT, R0, RZ, PT ;  /* 0x000000ff0000720c */ /* 0x020fe20003f65270 */
[----:B------:R-:W-:Y:S04]  /*0970*/  SHFL.DOWN PT, R8, R18, 0x2, 0x1f ;  /* 0x08401f0012087f89 */ /* 0x000fe800000e0000 */
[----:B------:R-:W3:Y:S01]  /*0980*/  SHFL.DOWN P2, R9, R19, 0x2, 0x1f ;  /* 0x08401f0013097f89 */ /* 0x000ee20000040000 */
[----:B0-----:R-:W-:-:S02]  /*0990*/  DADD R4, R4, R10 ;  /* 0x0000000004047229 */ /* 0x001fc4000000000a */
[----:B--2---:R-:W-:-:S08]  /*09a0*/  DADD R6, R6, R14 ;  /* 0x0000000006067229 */ /* 0x004fd0000000000e */
[----:B------:R-:W-:Y:S02]  /*09b0*/  FSEL R12, R4, R10, P0 ;  /* 0x0000000a040c7208 */ /* 0x000fe40000000000 */
[----:B------:R-:W-:-:S03]  /*09c0*/  FSEL R13, R5, R11, P0 ;  /* 0x0000000b050d7208 */ /* 0x000fc60000000000 */
[----:B------:R-:W-:Y:S01]  /*09d0*/  SHFL.DOWN PT, R4, R12, 0x4, 0x1f ;  /* 0x08801f000c047f89 */ /* 0x000fe200000e0000 */
[----:B---3--:R-:W-:Y:S01]  /*09e0*/  DADD R8, R8, R18 ;  /* 0x0000000008087229 */ /* 0x008fe20000000012 */
[----:B------:R-:W-:Y:S02]  /*09f0*/  FSEL R16, R6, R14, P1 ;  /* 0x0000000e06107208 */ /* 0x000fe40000800000 */
[----:B------:R-:W0:Y:S01]  /*0a00*/  SHFL.DOWN P0, R5, R13, 0x4, 0x1f ;  /* 0x08801f000d057f89 */ /* 0x000e220000000000 */
[----:B------:R-:W-:-:S03]  /*0a10*/  FSEL R17, R7, R15, P1 ;  /* 0x0000000f07117208 */ /* 0x000fc60000800000 */
[----:B------:R-:W-:Y:S03]  /*0a20*/  SHFL.DOWN PT, R6, R16, 0x4, 0x1f ;  /* 0x08801f0010067f89 */ /* 0x000fe600000e0000 */
[----:B------:R-:W-:Y:S01]  /*0a30*/  FSEL R20, R8, R18, P2 ;  /* 0x0000001208147208 */ /* 0x000fe20001000000 */
[----:B------:R-:W2:Y:S01]  /*0a40*/  SHFL.DOWN P1, R7, R17, 0x4, 0x1f ;  /* 0x08801f0011077f89 */ /* 0x000ea20000020000 */
[----:B------:R-:W-:-:S03]  /*0a50*/  FSEL R21, R9, R19, P2 ;  /* 0x0000001309157208 */ /* 0x000fc60001000000 */
[----:B------:R-:W-:Y:S04]  /*0a60*/  SHFL.DOWN PT, R8, R20, 0x4, 0x1f ;  /* 0x08801f0014087f89 */ /* 0x000fe800000e0000 */
[----:B------:R-:W3:Y:S01]  /*0a70*/  SHFL.DOWN P2, R9, R21, 0x4, 0x1f ;  /* 0x08801f0015097f89 */ /* 0x000ee20000040000 */
[----:B0-----:R-:W-:Y:S02]  /*0a80*/  DADD R4, R4, R12 ;  /* 0x0000000004047229 */ /* 0x001fe4000000000c */
        /* <DEDUP_REMOVED lines=26> */
[----:B------:R-:W-:Y:S02]  /*0c30*/  FSEL R15, R9, R17, P2 ;  /* 0x00000011090f7208 */ /* 0x000fe40001000000 */
[----:B------:R-:W-:Y:S01]  /*0c40*/  ISETP.NE.AND P2, PT, R0, RZ, PT ;  /* 0x000000ff0000720c */ /* 0x000fe20003f45270 */
[----:B------:R-:W-:Y:S01]  /*0c50*/  SHFL.DOWN PT, R8, R14, 0x10, 0x1f ;  /* 0x0a001f000e087f89 */ /* 0x000fe200000e0000 */
[----:B------:R-:W-:-:S03]  /*0c60*/  SHF.R.U32.HI R0, RZ, 0x2, R2 ;  /* 0x00000002ff007819 */ /* 0x000fc60000011602 */
[----:B------:R-:W3:Y:S01]  /*0c70*/  SHFL.DOWN P4, R9, R15, 0x10, 0x1f ;  /* 0x0a001f000f097f89 */ /* 0x000ee20000080000 */
[----:B------:R-:W-:Y:S01]  /*0c80*/  LOP3.LUT R19, R0, 0xf8, RZ, 0xc0, !PT ;  /* 0x000000f800137812 */ /* 0x000fe200078ec0ff */
[----:B0-----:R-:W-:Y:S02]  /*0c90*/  DADD R4, R4, R12 ;  /* 0x0000000004047229 */ /* 0x001fe4000000000c */
[----:B--2---:R-:W-:-:S08]  /*0ca0*/  DADD R6, R6, R10 ;  /* 0x0000000006067229 */ /* 0x004fd0000000000a */
[----:B------:R-:W-:Y:S02]  /*0cb0*/  FSEL R24, R4, R12, P0 ;  /* 0x0000000c04187208 */ /* 0x000fe40000000000 */
[----:B------:R-:W-:Y:S02]  /*0cc0*/  FSEL R25, R5, R13, P0 ;  /* 0x0000000d05197208 */ /* 0x000fe40000000000 */
[----:B-1----:R-:W-:Y:S01]  /*0cd0*/  ISETP.GE.U32.AND P0, PT, R3, UR9, PT ;  /* 0x0000000903007c0c */ /* 0x002fe2000bf06070 */
[----:B---3--:R-:W-:Y:S02]  /*0ce0*/  DADD R8, R8, R14 ;  /* 0x0000000008087229 */ /* 0x008fe4000000000e */
[----:B------:R0:W-:Y:S01]  /*0cf0*/  @!P2 STS.64 [R19+UR4+0x8], R24 ;  /* 0x000008181300a988 */ /* 0x0001e20008000a04 */
[----:B------:R-:W-:Y:S02]  /*0d00*/  FSEL R12, R6, R10, P1 ;  /* 0x0000000a060c7208 */ /* 0x000fe40000800000 */
[----:B------:R-:W-:Y:S01]  /*0d10*/  FSEL R13, R7, R11, P1 ;  /* 0x0000000b070d7208 */ /* 0x000fe20000800000 */
[----:B------:R-:W-:Y:S01]  /*0d20*/  BAR.SYNC.DEFER_BLOCKING 0x0 ;  /* 0x0000000000007b1d */ /* 0x000fe20000010000 */
[----:B------:R-:W-:-:S02]  /*0d30*/  ISETP.NE.AND P1, PT, R2, RZ, PT ;  /* 0x000000ff0200720c */ /* 0x000fc40003f25270 */
[----:B------:R-:W-:Y:S02]  /*0d40*/  ISETP.NE.OR P0, PT, R2, RZ, P0 ;  /* 0x000000ff0200720c */ /* 0x000fe40000705670 */
[----:B------:R-:W-:Y:S02]  /*0d50*/  FSEL R14, R8, R14, P4 ;  /* 0x0000000e080e7208 */ /* 0x000fe40002000000 */
[----:B------:R-:W-:-:S07]  /*0d60*/  FSEL R15, R9, R15, P4 ;  /* 0x0000000f090f7208 */ /* 0x000fce0002000000 */
[----:B------:R-:W1:Y:S04]  /*0d70*/  @!P1 LDS.64 R30, [UR4+0x20] ;  /* 0x00002004ff1e9984 */ /* 0x000e680008000a00 */
[----:B------:R-:W2:Y:S01]  /*0d80*/  @!P1 LDS.128 R20, [UR4+0x10] ;  /* 0x00001004ff149984 */ /* 0x000ea20008000c00 */
[----:B------:R-:W-:Y:S06]  /*0d90*/  BAR.SYNC.DEFER_BLOCKING 0x0 ;  /* 0x0000000000007b1d */ /* 0x000fec0000010000 */
[----:B------:R0:W-:Y:S02]  /*0da0*/  @!P3 STS.64 [R19+UR4+0x8], R12 ;  /* 0x0000080c1300b988 */ /* 0x0001e40008000a04 */
[----:B------:R-:W-:Y:S06]  /*0db0*/  BAR.SYNC.DEFER_BLOCKING 0x0 ;  /* 0x0000000000007b1d */ /* 0x000fec0000010000 */
[----:B------:R-:W3:Y:S04]  /*0dc0*/  @!P1 LDS.64 R26, [UR4+0x20] ;  /* 0x00002004ff1a9984 */ /* 0x000ee80008000a00 */
[----:B------:R-:W4:Y:S01]  /*0dd0*/  @!P1 LDS.128 R4, [UR4+0x10] ;  /* 0x00001004ff049984 */ /* 0x000f220008000c00 */
[----:B------:R-:W-:Y:S06]  /*0de0*/  BAR.SYNC.DEFER_BLOCKING 0x0 ;  /* 0x0000000000007b1d */ /* 0x000fec0000010000 */
[----:B------:R0:W-:Y:S02]  /*0df0*/  @!P3 STS.64 [R19+UR4+0x8], R14 ;  /* 0x0000080e1300b988 */ /* 0x0001e40008000a04 */
[----:B------:R-:W-:Y:S06]  /*0e00*/  BAR.SYNC.DEFER_BLOCKING 0x0 ;  /* 0x0000000000007b1d */ /* 0x000fec0000010000 */
[----:B------:R-:W0:Y:S04]  /*0e10*/  @!P1 LDS.64 R16, [UR4+0x20] ;  /* 0x00002004ff109984 */ /* 0x000e280008000a00 */
[----:B------:R-:W0:Y:S01]  /*0e20*/  @!P1 LDS.128 R8, [UR4+0x10] ;  /* 0x00001004ff089984 */ /* 0x000e220008000c00 */
[----:B------:R-:W-:Y:S05]  /*0e30*/  @P0 EXIT ;  /* 0x000000000000094d */ /* 0x000fea0003800000 */
[----:B------:R-:W5:Y:S01]  /*0e40*/  LDCU.64 UR4, c[0x0][0x398] ;  /* 0x00007300ff0477ac */ /* 0x000f620008000a00 */
[----:B0-----:R-:W5:Y:S01]  /*0e50*/  I2F.F64 R18, UR9 ;  /* 0x0000000900127d12 */ /* 0x001f620008201c00 */
[----:B------:R-:W-:Y:S01]  /*0e60*/  IMAD.MOV.U32 R32, RZ, RZ, 0x1 ;  /* 0x00000001ff207424 */ /* 0x000fe200078e00ff */
[----:B--2---:R-:W-:Y:S01]  /*0e70*/  @!P1 DADD R20, R24, R20 ;  /* 0x0000000018149229 */ /* 0x004fe20000000014 */
[----:B------:R-:W-:Y:S01]  /*0e80*/  BSSY.RECONVERGENT B0, `(.L_x_32) ;  /* 0x0000022000007945 */ /* 0x000fe20003800200 */
[----:B------:R-:W-:-:S04]  /*0e90*/  @!P1 DADD R8, R14, R8 ;  /* 0x000000000e089229 */ /* 0x000fc80000000008 */
[----:B------:R-:W0:Y:S02]  /*0ea0*/  I2F.F64 R28, R29 ;  /* 0x0000001d001c7312 */ /* 0x000e240000201c00 */
[----:B------:R-:W-:Y:S02]  /*0eb0*/  @!P1 DADD R20, R20, R22 ;  /* 0x0000000014149229 */ /* 0x000fe40000000016 */
[----:B------:R-:W-:Y:S02]  /*0ec0*/  @!P1 DADD R8, R8, R10 ;  /* 0x0000000008089229 */ /* 0x000fe4000000000a */
[----:B-----5:R-:W-:-:S04]  /*0ed0*/  DMUL R18, R18, UR4 ;  /* 0x0000000412127c28 */ /* 0x020fc80008000000 */
[----:B-1----:R-:W-:Y:S02]  /*0ee0*/  @!P1 DADD R24, R20, R30 ;  /* 0x0000000014189229 */ /* 0x002fe4000000001e */
[----:B----4-:R-:W-:Y:S02]  /*0ef0*/  @!P1 DADD R20, R12, R4 ;  /* 0x000000000c149229 */ /* 0x010fe40000000004 */
[----:B------:R-:W-:Y:S02]  /*0f00*/  @!P1 DADD R14, R8, R16 ;  /* 0x00000000080e9229 */ /* 0x000fe40000000010 */
[----:B0-----:R-:W-:Y:S01]  /*0f10*/  DMUL R18, R18, R28 ;  /* 0x0000001c12127228 */ /* 0x001fe20000000000 */
[----:B------:R-:W-:-:S03]  /*0f20*/  IMAD.SHL.U32 R16, R3, 0x2, RZ ;  /* 0x0000000203107824 */ /* 0x000fc600078e00ff */
[----:B------:R-:W-:Y:S01]  /*0f30*/  FSETP.GEU.AND P2, PT, |R25|, 6.5827683646048100446e-37, PT ;  /* 0x036000001900780b */ /* 0x000fe20003f4e200 */
[----:B------:R-:W-:Y:S01]  /*0f40*/  @!P1 DADD R6, R20, R6 ;  /* 0x0000000014069229 */ /* 0x000fe20000000006 */
[----:B------:R-:W0:Y:S07]  /*0f50*/  MUFU.RCP64H R33, R19 ;  /* 0x0000001300217308 */ /* 0x000e2e0000001800 */
[----:B---3--:R-:W-:Y:S02]  /*0f60*/  @!P1 DADD R12, R6, R26 ;  /* 0x00000000060c9229 */ /* 0x008fe4000000001a */
[----:B0-----:R-:W-:-:S08]  /*0f70*/  DFMA R34, -R18, R32, 1 ;  /* 0x3ff000001222742b */ /* 0x001fd00000000120 */
[----:B------:R-:W-:-:S08]  /*0f80*/  DFMA R34, R34, R34, R34 ;  /* 0x000000222222722b */ /* 0x000fd00000000022 */
[----:B------:R-:W-:-:S08]  /*0f90*/  DFMA R34, R32, R34, R32 ;  /* 0x000000222022722b */ /* 0x000fd00000000020 */
[----:B------:R-:W-:-:S08]  /*0fa0*/  DFMA R22, -R18, R34, 1 ;  /* 0x3ff000001216742b */ /* 0x000fd00000000122 */
[----:B------:R-:W-:-:S08]  /*0fb0*/  DFMA R22, R34, R22, R34 ;  /* 0x000000162216722b */ /* 0x000fd00000000022 */
[----:B------:R-:W-:-:S08]  /*0fc0*/  DMUL R28, R22, R24 ;  /* 0x00000018161c7228 */ /* 0x000fd00000000000 */
[----:B------:R-:W-:-:S08]  /*0fd0*/  DFMA R30, -R18, R28, R24 ;  /* 0x0000001c121e722b */ /* 0x000fd00000000118 */
[----:B------:R-:W-:-:S10]  /*0fe0*/  DFMA R4, R22, R30, R28 ;  /* 0x0000001e1604722b */ /* 0x000fd4000000001c */
[----:B------:R-:W-:-:S05]  /*0ff0*/  FFMA R0, RZ, R19, R5 ;  /* 0x00000013ff007223 */ /* 0x000fca0000000005 */
[----:B------:R-:W-:-:S13]  /*1000*/  FSETP.GT.AND P0, PT, |R0|, 1.469367938527859385e-39, PT ;  /* 0x001000000000780b */ /* 0x000fda0003f04200 */
[----:B------:R-:W-:Y:S05]  /*1010*/  @P0 BRA P2, `(.L_x_33) ;  /* 0x0000000000200947 */ /* 0x000fea0001000000 */
[----:B------:R-:W-:Y:S01]  /*1020*/  IMAD.MOV.U32 R8, RZ, RZ, R24 ;  /* 0x000000ffff087224 */ /* 0x000fe200078e0018 */
[----:B------:R-:W-:Y:S01]  /*1030*/  MOV R0, 0x1080 ;  /* 0x0000108000007802 */ /* 0x000fe20000000f00 */
[----:B------:R-:W-:Y:S02]  /*1040*/  IMAD.MOV.U32 R9, RZ, RZ, R25 ;  /* 0x000000ffff097224 */ /* 0x000fe400078e0019 */
[----:B------:R-:W-:Y:S02]  /*1050*/  IMAD.MOV.U32 R6, RZ, RZ, R18 ;  /* 0x000000ffff067224 */ /* 0x000fe400078e0012 */
[----:B------:R-:W-:-:S07]  /*1060*/  IMAD.MOV.U32 R7, RZ, RZ, R19 ;  /* 0x000000ffff077224 */ /* 0x000fce00078e0013 */
[----:B------:R-:W-:Y:S05]  /*1070*/  CALL.REL.NOINC `($__internal_1_$__cuda_sm20_div_rn_f64_full) ;  /* 0x00000000008c7944 */ /* 0x000fea0003c00000 */
[----:B------:R-:W-:Y:S02]  /*1080*/  IMAD.MOV.U32 R4, RZ, RZ, R36 ;  /* 0x000000ffff047224 */ /* 0x000fe400078e0024 */
[----:B------:R-:W-:-:S07]  /*1090*/  IMAD.MOV.U32 R5, RZ, RZ, R37 ;  /* 0x000000ffff057224 */ /* 0x000fce00078e0025 */
.L_x_33:
[----:B------:R-:W-:Y:S05]  /*10a0*/  BSYNC.RECONVERGENT B0 ;  /* 0x0000000000007941 */ /* 0x000fea0003800200 */
.L_x_32:
[----:B------:R-:W0:Y:S01]  /*10b0*/  MUFU.RCP64H R7, R19 ;  /* 0x0000001300077308 */ /* 0x000e220000001800 */
[----:B------:R-:W-:Y:S01]  /*10c0*/  IMAD.MOV.U32 R6, RZ, RZ, 0x1 ;  /* 0x00000001ff067424 */ /* 0x000fe200078e00ff */
[----:B------:R-:W1:Y:S01]  /*10d0*/  LDC.64 R10, c[0x0][0x3a0] ;  /* 0x0000e800ff0a7b82 */ /* 0x000e620000000a00 */
[----:B------:R-:W-:Y:S01]  /*10e0*/  FSETP.GEU.AND P1, PT, |R13|, 6.5827683646048100446e-37, PT ;  /* 0x036000000d00780b */ /* 0x000fe20003f2e200 */
[----:B------:R-:W-:Y:S03]  /*10f0*/  BSSY.RECONVERGENT B0, `(.L_x_34) ;  /* 0x0000016000007945 */ /* 0x000fe60003800200 */
[----:B0-----:R-:W-:-:S08]  /*1100*/  DFMA R8, -R18, R6, 1 ;  /* 0x3ff000001208742b */ /* 0x001fd00000000106 */
[----:B------:R-:W-:Y:S01]  /*1110*/  DFMA R8, R8, R8, R8 ;  /* 0x000000080808722b */ /* 0x000fe20000000008 */
[----:B-1----:R-:W-:-:S05]  /*1120*/  IMAD.WIDE.U32 R16, R16, 0x8, R10 ;  /* 0x0000000810107825 */ /* 0x002fca00078e000a */
[----:B------:R0:W-:Y:S02]  /*1130*/  STG.E.64 desc[UR6][R16.64], R4 ;  /* 0x0000000410007986 */ /* 0x0001e4000c101b06 */
        /* <DEDUP_REMOVED lines=8> */
[----:B0-----:R-:W-:Y:S05]  /*11c0*/  @P0 BRA P1, `(.L_x_35) ;  /* 0x0000000000200947 */ /* 0x001fea0000800000 */
        /* <DEDUP_REMOVED lines=8> */
.L_x_35:
[----:B------:R-:W-:Y:S05]  /*1250*/  BSYNC.RECONVERGENT B0 ;  /* 0x0000000000007941 */ /* 0x000fea0003800200 */
.L_x_34:
[----:B------:R-:W0:Y:S01]  /*1260*/  LDC.64 R4, c[0x0][0x3a8] ;  /* 0x0000ea00ff047b82 */ /* 0x000e220000000a00 */
[----:B------:R-:W-:Y:S01]  /*1270*/  STG.E.64 desc[UR6][R16.64+0x8], R6 ;  /* 0x0000080610007986 */ /* 0x000fe2000c101b06 */
[----:B0-----:R-:W-:-:S05]  /*1280*/  IMAD.WIDE.U32 R2, R3, 0x8, R4 ;  /* 0x0000000803027825 */ /* 0x001fca00078e0004 */
[----:B------:R-:W-:Y:S01]  /*1290*/  STG.E.64 desc[UR6][R2.64], R14 ;  /* 0x0000000e02007986 */ /* 0x000fe2000c101b06 */
[----:B------:R-:W-:Y:S05]  /*12a0*/  EXIT ;  /* 0x000000000000794d */ /* 0x000fea0003800000 */
        .weak           $__internal_1_$__cuda_sm20_div_rn_f64_full
        .type           $__internal_1_$__cuda_sm20_div_rn_f64_full,@function
        .size           $__internal_1_$__cuda_sm20_div_rn_f64_full,(.L_x_44 - $__internal_1_$__cuda_sm20_div_rn_f64_full)
$__internal_1_$__cuda_sm20_div_rn_f64_full:
[----:B------:R-:W-:Y:S01]  /*12b0*/  IMAD.MOV.U32 R11, RZ, RZ, R9 ;  /* 0x000000ffff0b7224 */ /* 0x000fe200078e0009 */
[C---:B------:R-:W-:Y:S01]  /*12c0*/  FSETP.GEU.AND P0, PT, |R7|.reuse, 1.469367938527859385e-39, PT ;  /* 0x001000000700780b */ /* 0x040fe20003f0e200 */
[----:B------:R-:W-:Y:S01]  /*12d0*/  IMAD.MOV.U32 R10, RZ, RZ, R8 ;  /* 0x000000ffff0a7224 */ /* 0x000fe200078e0008 */
[----:B------:R-:W-:Y:S01]  /*12e0*/  LOP3.LUT R8, R7, 0x800fffff, RZ, 0xc0, !PT ;  /* 0x800fffff07087812 */ /* 0x000fe200078ec0ff */
[----:B------:R-:W-:Y:S01]  /*12f0*/  IMAD.MOV.U32 R32, RZ, RZ, 0x1ca00000 ;  /* 0x1ca00000ff207424 */ /* 0x000fe200078e00ff */
[C---:B------:R-:W-:Y:S01]  /*1300*/  FSETP.GEU.AND P2, PT, |R11|.reuse, 1.469367938527859385e-39, PT ;  /* 0x001000000b00780b */ /* 0x040fe20003f4e200 */
[----:B------:R-:W-:Y:S01]  /*1310*/  IMAD.MOV.U32 R36, RZ, RZ, 0x1 ;  /* 0x00000001ff247424 */ /* 0x000fe200078e00ff */
[----:B------:R-:W-:Y:S01]  /*1320*/  LOP3.LUT R9, R8, 0x3ff00000, RZ, 0xfc, !PT ;  /* 0x3ff0000008097812 */ /* 0x000fe200078efcff */
[----:B------:R-:W-:Y:S01]  /*1330*/  IMAD.MOV.U32 R8, RZ, RZ, R6 ;  /* 0x000000ffff087224 */ /* 0x000fe200078e0006 */
[----:B------:R-:W-:Y:S01]  /*1340*/  LOP3.LUT R5, R11, 0x7ff00000, RZ, 0xc0, !PT ;  /* 0x7ff000000b057812 */ /* 0x000fe200078ec0ff */
[----:B------:R-:W-:Y:S01]  /*1350*/  BSSY.RECONVERGENT B2, `(.L_x_36) ;  /* 0x000004f000027945 */ /* 0x000fe20003800200 */
[----:B------:R-:W-:-:S03]  /*1360*/  LOP3.LUT R34, R7, 0x7ff00000, RZ, 0xc0, !PT ;  /* 0x7ff0000007227812 */ /* 0x000fc600078ec0ff */
[----:B------:R-:W-:Y:S01]  /*1370*/  @!P0 DMUL R8, R6, 8.98846567431157953865e+307 ;  /* 0x7fe0000006088828 */ /* 0x000fe20000000000 */
[----:B------:R-:W-:Y:S01]  /*1380*/  ISETP.GE.U32.AND P1, PT, R5, R34, PT ;  /* 0x000000220500720c */ /* 0x000fe20003f26070 */
[----:B------:R-:W-:Y:S02]  /*1390*/  IMAD.MOV.U32 R33, RZ, RZ, R5 ;  /* 0x000000ffff217224 */ /* 0x000fe400078e0005 */
[----:B------:R-:W-:Y:S01]  /*13a0*/  @!P2 LOP3.LUT R28, R7, 0x7ff00000, RZ, 0xc0, !PT ;  /* 0x7ff00000071ca812 */ /* 0x000fe200078ec0ff */
[----:B------:R-:W-:Y:S01]  /*13b0*/  @!P2 IMAD.MOV.U32 R30, RZ, RZ, RZ ;  /* 0x000000ffff1ea224 */ /* 0x000fe200078e00ff */
[----:B------:R-:W0:Y:S01]  /*13c0*/  MUFU.RCP64H R37, R9 ;  /* 0x0000000900257308 */ /* 0x000e220000001800 */
[----:B------:R-:W-:Y:S02]  /*13d0*/  SEL R29, R32, 0x63400000, !P1 ;  /* 0x63400000201d7807 */ /* 0x000fe40004800000 */
[----:B------:R-:W-:Y:S02]  /*13e0*/  @!P2 ISETP.GE.U32.AND P3, PT, R5, R28, PT ;  /* 0x0000001c0500a20c */ /* 0x000fe40003f66070 */
[----:B------:R-:W-:-:S02]  /*13f0*/  LOP3.LUT R29, R29, 0x800fffff, R11, 0xf8, !PT ;  /* 0x800fffff1d1d7812 */ /* 0x000fc400078ef80b */
[----:B------:R-:W-:Y:S02]  /*1400*/  @!P2 SEL R31, R32, 0x63400000, !P3 ;  /* 0x63400000201fa807 */ /* 0x000fe40005800000 */
[----:B------:R-:W-:Y:S02]  /*1410*/  @!P0 LOP3.LUT R34, R9, 0x7ff00000, RZ, 0xc0, !PT ;  /* 0x7ff0000009228812 */ /* 0x000fe400078ec0ff */
[----:B------:R-:W-:-:S04]  /*1420*/  @!P2 LOP3.LUT R28, R31, 0x80000000, R11, 0xf8, !PT ;  /* 0x800000001f1ca812 */ /* 0x000fc800078ef80b */
[----:B------:R-:W-:Y:S01]  /*1430*/  @!P2 LOP3.LUT R31, R28, 0x100000, RZ, 0xfc, !PT ;  /* 0x001000001c1fa812 */ /* 0x000fe200078efcff */
[----:B------:R-:W-:-:S06]  /*1440*/  IMAD.MOV.U32 R28, RZ, RZ, R10 ;  /* 0x000000ffff1c7224 */ /* 0x000fcc00078e000a */
[----:B------:R-:W-:Y:S02]  /*1450*/  @!P2 DFMA R28, R28, 2, -R30 ;  /* 0x400000001c1ca82b */ /* 0x000fe4000000081e */
[----:B0-----:R-:W-:-:S08]  /*1460*/  DFMA R30, R36, -R8, 1 ;  /* 0x3ff00000241e742b */ /* 0x001fd00000000808 */
[----:B------:R-:W-:Y:S01]  /*1470*/  DFMA R30, R30, R30, R30 ;  /* 0x0000001e1e1e722b */ /* 0x000fe2000000001e */
[----:B------:R-:W-:-:S05]  /*1480*/  @!P2 LOP3.LUT R33, R29, 0x7ff00000, RZ, 0xc0, !PT ;  /* 0x7ff000001d21a812 */ /* 0x000fca00078ec0ff */
[----:B------:R-:W-:Y:S02]  /*1490*/  VIADD R35, R33, 0xffffffff ;  /* 0xffffffff21237836 */ /* 0x000fe40000000000 */
[----:B------:R-:W-:-:S03]  /*14a0*/  DFMA R36, R36, R30, R36 ;  /* 0x0000001e2424722b */ /* 0x000fc60000000024 */
[----:B------:R-:W-:Y:S01]  /*14b0*/  ISETP.GT.U32.AND P0, PT, R35, 0x7feffffe, PT ;  /* 0x7feffffe2300780c */ /* 0x000fe20003f04070 */
[----:B------:R-:W-:-:S04]  /*14c0*/  VIADD R35, R34, 0xffffffff ;  /* 0xffffffff22237836 */ /* 0x000fc80000000000 */
[----:B------:R-:W-:Y:S01]  /*14d0*/  DFMA R38, R36, -R8, 1 ;  /* 0x3ff000002426742b */ /* 0x000fe20000000808 */
[----:B------:R-:W-:-:S07]  /*14e0*/  ISETP.GT.U32.OR P0, PT, R35, 0x7feffffe, P0 ;  /* 0x7feffffe2300780c */ /* 0x000fce0000704470 */
[----:B------:R-:W-:-:S08]  /*14f0*/  DFMA R38, R36, R38, R36 ;  /* 0x000000262426722b */ /* 0x000fd00000000024 */
[----:B------:R-:W-:-:S08]  /*1500*/  DMUL R36, R38, R28 ;  /* 0x0000001c26247228 */ /* 0x000fd00000000000 */
[----:B------:R-:W-:-:S08]  /*1510*/  DFMA R30, R36, -R8, R28 ;  /* 0x80000008241e722b */ /* 0x000fd0000000001c */
[----:B------:R-:W-:Y:S01]  /*1520*/  DFMA R30, R38, R30, R36 ;  /* 0x0000001e261e722b */ /* 0x000fe20000000024 */
[----:B------:R-:W-:Y:S10]  /*1530*/  @P0 BRA `(.L_x_37) ;  /* 0x00000000006c0947 */ /* 0x000ff40003800000 */
        /* <DEDUP_REMOVED lines=18> */
[----:B------:R-:W-:Y:S01]  /*1660*/  IADD3 R11, PT, PT, -R11, -0x43300000, RZ ;  /* 0xbcd000000b0b7810 */ /* 0x000fe20007ffe1ff */
[----:B------:R-:W-:-:S06]  /*1670*/  IMAD.MOV.U32 R8, RZ, RZ, RZ ;  /* 0x000000ffff087224 */ /* 0x000fcc00078e00ff */
[----:B------:R-:W-:Y:S02]  /*1680*/  DFMA R8, R36, -R8, R30 ;  /* 0x800000082408722b */ /* 0x000fe4000000001e */
[----:B------:R-:W-:-:S08]  /*1690*/  DMUL.RP R30, R30, R32 ;  /* 0x000000201e1e7228 */ /* 0x000fd00000008000 */
[----:B------:R-:W-:Y:S02]  /*16a0*/  FSETP.NEU.AND P0, PT, |R9|, R11, PT ;  /* 0x0000000b0900720b */ /* 0x000fe40003f0d200 */
[----:B------:R-:W-:Y:S02]  /*16b0*/  LOP3.LUT R7, R31, R7, RZ, 0x3c, !PT ;  /* 0x000000071f077212 */ /* 0x000fe400078e3cff */
[----:B------:R-:W-:Y:S02]  /*16c0*/  FSEL R36, R30, R36, !P0 ;  /* 0x000000241e247208 */ /* 0x000fe40004000000 */
[----:B------:R-:W-:Y:S01]  /*16d0*/  FSEL R37, R7, R37, !P0 ;  /* 0x0000002507257208 */ /* 0x000fe20004000000 */
[----:B------:R-:W-:Y:S06]  /*16e0*/  BRA `(.L_x_38) ;  /* 0x0000000000547947 */ /* 0x000fec0003800000 */
.L_x_37:
        /* <DEDUP_REMOVED lines=16> */
.L_x_40:
[----:B------:R-:W-:Y:S01]  /*17f0*/  LOP3.LUT R37, R7, 0x80000, RZ, 0xfc, !PT ;  /* 0x0008000007257812 */ /* 0x000fe200078efcff */
[----:B------:R-:W-:Y:S01]  /*1800*/  IMAD.MOV.U32 R36, RZ, RZ, R6 ;  /* 0x000000ffff247224 */ /* 0x000fe200078e0006 */
[----:B------:R-:W-:Y:S06]  /*1810*/  BRA `(.L_x_38) ;  /* 0x0000000000087947 */ /* 0x000fec0003800000 */
.L_x_39:
[----:B------:R-:W-:Y:S01]  /*1820*/  LOP3.LUT R37, R11, 0x80000, RZ, 0xfc, !PT ;  /* 0x000800000b257812 */ /* 0x000fe200078efcff */
[----:B------:R-:W-:-:S07]  /*1830*/  IMAD.MOV.U32 R36, RZ, RZ, R10 ;  /* 0x000000ffff247224 */ /* 0x000fce00078e000a */
.L_x_38:
[----:B------:R-:W-:Y:S05]  /*1840*/  BSYNC.RECONVERGENT B2 ;  /* 0x0000000000027941 */ /* 0x000fea0003800200 */
.L_x_36:
[----:B------:R-:W-:Y:S02]  /*1850*/  IMAD.MOV.U32 R6, RZ, RZ, R0 ;  /* 0x000000ffff067224 */ /* 0x000fe400078e0000 */
[----:B------:R-:W-:-:S04]  /*1860*/  IMAD.MOV.U32 R7, RZ, RZ, 0x0 ;  /* 0x00000000ff077424 */ /* 0x000fc800078e00ff */
[----:B------:R-:W-:Y:S05]  /*1870*/  RET.REL.NODEC R6 `(GaussTransform) ;  /* 0xffffffe406e07950 */ /* 0x000fea0003c3ffff */
.L_x_41:
        /* <DEDUP_REMOVED lines=16> */
.L_x_44:


//--------------------- .nv.global.init           --------------------------
	.section	.nv.global.init,"aw",@progbits
	.align	16
.nv.global.init:
	.type		__cudart_sin_cos_coeffs,@object
	.size		__cudart_sin_cos_coeffs,(__cudart_i2opi_d - __cudart_sin_cos_coeffs)
__cudart_sin_cos_coeffs:
        /*0000*/ 	.byte	0x46, 0xd2, 0xb0, 0x2c, 0xf1, 0xe5, 0x5a, 0xbe, 0x92, 0xe3, 0xac, 0x69, 0xe3, 0x1d, 0xc7, 0x3e
        /*0010*/ 	.byte	0xa1, 0x62, 0xdb, 0x19, 0xa0, 0x01, 0x2a, 0xbf, 0x18, 0x08, 0x11, 0x11, 0x11, 0x11, 0x81, 0x3f
        /*0020*/ 	.byte	0x54, 0x55, 0x55, 0x55, 0x55, 0x55, 0xc5, 0xbf, 0x00, 0x00, 0x00, 0x00, 0x00, 0x00, 0x00, 0x00
        /*0030*/ 	.byte	0x00, 0x00, 0x00, 0x00, 0x00, 0x00, 0x00, 0x00, 0x64, 0x81, 0xfd, 0x20, 0x83, 0xff, 0xa8, 0xbd
        /*0040*/ 	.byte	0x28, 0x85, 0xef, 0xc1, 0xa7, 0xee, 0x21, 0x3e, 0xd9, 0xe6, 0x06, 0x8e, 0x4f, 0x7e, 0x92, 0xbe
        /*0050*/ 	.byte	0xe9, 0xbc, 0xdd, 0x19, 0xa0, 0x01, 0xfa, 0x3e, 0x47, 0x5d, 0xc1, 0x16, 0x6c, 0xc1, 0x56, 0xbf
        /*0060*/ 	.byte	0x51, 0x55, 0x55, 0x55, 0x55, 0x55, 0xa5, 0x3f, 0x00, 0x00, 0x00, 0x00, 0x00, 0x00, 0xe0, 0xbf
        /*0070*/ 	.byte	0x00, 0x00, 0x00, 0x00, 0x00, 0x00, 0xf0, 0x3f, 0x00, 0x00, 0x00, 0x00, 0x00, 0x00, 0x00, 0x00
	.type		__cudart_i2opi_d,@object
	.size		__cudart_i2opi_d,(.L_40 - __cudart_i2opi_d)
__cudart_i2opi_d:
        /* <DEDUP_REMOVED lines=9> */
.L_40:


//--------------------- .nv.shared.reserved.0     --------------------------
	.section	.nv.shared.reserved.0,"aw",@nobits
	.weak		__nv_reservedSMEM_offset_0_alias
	.size		__nv_reservedSMEM_offset_0_alias, 0, 64
	.other		__nv_reservedSMEM_offset_0_alias,@"STO_CUDA_RESERVED_SHARED STV_DEFAULT"
__nv_reservedSMEM_offset_0_alias:
	.zero		0
	.zero		64


//--------------------- .nv.global                --------------------------
	.section	.nv.global,"aw",@nobits
.nv.global:
	.type		_ZN34_INTERNAL_62e3e8a8_4_k_cu_f3b7cc006thrust24THRUST_300001_SM_1000_NS12placeholders2_5E,@object
	.size		_ZN34_INTERNAL_62e3e8a8_4_k_cu_f3b7cc006thrust24THRUST_300001_SM_1000_NS12placeholders2_5E,(_ZN34_INTERNAL_62e3e8a8_4_k_cu_f3b7cc004cuda3std3__45__cpo6cbeginE - _ZN34_INTERNAL_62e3e8a8_4_k_cu_f3b7cc006thrust24THRUST_300001_SM_1000_NS12placeholders2_5E)
_ZN34_INTERNAL_62e3e8a8_4_k_cu_f3b7cc006thrust24THRUST_300001_SM_1000_NS12placeholders2_5E:
	.zero		1
	.type		_ZN34_INTERNAL_62e3e8a8_4_k_cu_f3b7cc004cuda3std3__45__cpo6cbeginE,@object
	.size		_ZN34_INTERNAL_62e3e8a8_4_k_cu_f3b7cc004cuda3std3__45__cpo6cbeginE,(_ZN34_INTERNAL_62e3e8a8_4_k_cu_f3b7cc004cuda3std6ranges3__45__cpo6cbeginE - _ZN34_INTERNAL_62e3e8a8_4_k_cu_f3b7cc004cuda3std3__45__cpo6cbeginE)
_ZN34_INTERNAL_62e3e8a8_4_k_cu_f3b7cc004cuda3std3__45__cpo6cbeginE:
	.zero		1
	.type		_ZN34_INTERNAL_62e3e8a8_4_k_cu_f3b7cc004cuda3std6ranges3__45__cpo6cbeginE,@object
	.size		_ZN34_INTERNAL_62e3e8a8_4_k_cu_f3b7cc004cuda3std6ranges3__45__cpo6cbeginE,(_ZN34_INTERNAL_62e3e8a8_4_k_cu_f3b7cc004cuda3std3__48in_placeE - _ZN34_INTERNAL_62e3e8a8_4_k_cu_f3b7cc004cuda3std6ranges3__45__cpo6cbeginE)
_ZN34_INTERNAL_62e3e8a8_4_k_cu_f3b7cc004cuda3std6ranges3__45__cpo6cbeginE:
	.zero		1
	.type		_ZN34_INTERNAL_62e3e8a8_4_k_cu_f3b7cc004cuda3std3__48in_placeE,@object
	.size		_ZN34_INTERNAL_62e3e8a8_4_k_cu_f3b7cc004cuda3std3__48in_placeE,(_ZN34_INTERNAL_62e3e8a8_4_k_cu_f3b7cc004cuda3std6ranges3__45__cpo4sizeE - _ZN34_INTERNAL_62e3e8a8_4_k_cu_f3b7cc004cuda3std3__48in_placeE)
_ZN34_INTERNAL_62e3e8a8_4_k_cu_f3b7cc004cuda3std3__48in_placeE:
	.zero		1
	.type		_ZN34_INTERNAL_62e3e8a8_4_k_cu_f3b7cc004cuda3std6ranges3__45__cpo4sizeE,@object
	.size		_ZN34_INTERNAL_62e3e8a8_4_k_cu_f3b7cc004cuda3std6ranges3__45__cpo4sizeE,(_ZN34_INTERNAL_62e3e8a8_4_k_cu_f3b7cc006thrust24THRUST_300001_SM_1000_NS12placeholders2_9E - _ZN34_INTERNAL_62e3e8a8_4_k_cu_f3b7cc004cuda3std6ranges3__45__cpo4sizeE)
_ZN34_INTERNAL_62e3e8a8_4_k_cu_f3b7cc004cuda3std6ranges3__45__cpo4sizeE:
	.zero		1
	.type		_ZN34_INTERNAL_62e3e8a8_4_k_cu_f3b7cc006thrust24THRUST_300001_SM_1000_NS12placeholders2_9E,@object
	.size		_ZN34_INTERNAL_62e3e8a8_4_k_cu_f3b7cc006thrust24THRUST_300001_SM_1000_NS12placeholders2_9E,(_ZN34_INTERNAL_62e3e8a8_4_k_cu_f3b7cc004cuda3std3__45__cpo7crbeginE - _ZN34_INTERNAL_62e3e8a8_4_k_cu_f3b7cc006thrust24THRUST_300001_SM_1000_NS12placeholders2_9E)
_ZN34_INTERNAL_62e3e8a8_4_k_cu_f3b7cc006thrust24THRUST_300001_SM_1000_NS12placeholders2_9E:
	.zero		1
	.type		_ZN34_INTERNAL_62e3e8a8_4_k_cu_f3b7cc004cuda3std3__45__cpo7crbeginE,@object
	.size		_ZN34_INTERNAL_62e3e8a8_4_k_cu_f3b7cc004cuda3std3__45__cpo7crbeginE,(_ZN34_INTERNAL_62e3e8a8_4_k_cu_f3b7cc004cuda3std6ranges3__45__cpo4nextE - _ZN34_INTERNAL_62e3e8a8_4_k_cu_f3b7cc004cuda3std3__45__cpo7crbeginE)
_ZN34_INTERNAL_62e3e8a8_4_k_cu_f3b7cc004cuda3std3__45__cpo7crbeginE:
	.zero		1
	.type		_ZN34_INTERNAL_62e3e8a8_4_k_cu_f3b7cc004cuda3std6ranges3__45__cpo4nextE,@object
	.size		_ZN34_INTERNAL_62e3e8a8_4_k_cu_f3b7cc004cuda3std6ranges3__45__cpo4nextE,(_ZN34_INTERNAL_62e3e8a8_4_k_cu_f3b7cc004cuda3std6ranges3__45__cpo4swapE - _ZN34_INTERNAL_62e3e8a8_4_k_cu_f3b7cc004cuda3std6ranges3__45__cpo4nextE)
_ZN34_INTERNAL_62e3e8a8_4_k_cu_f3b7cc004cuda3std6ranges3__45__cpo4nextE:
	.zero		1
	.type		_ZN34_INTERNAL_62e3e8a8_4_k_cu_f3b7cc004cuda3std6ranges3__45__cpo4swapE,@object
	.size		_ZN34_INTERNAL_62e3e8a8_4_k_cu_f3b7cc004cuda3std6ranges3__45__cpo4swapE,(_ZN34_INTERNAL_62e3e8a8_4_k_cu_f3b7cc006thrust24THRUST_300001_SM_1000_NS12placeholders2_1E - _ZN34_INTERNAL_62e3e8a8_4_k_cu_f3b7cc004cuda3std6ranges3__45__cpo4swapE)
_ZN34_INTERNAL_62e3e8a8_4_k_cu_f3b7cc004cuda3std6ranges3__45__cpo4swapE:
	.zero		1
	.type		_ZN34_INTERNAL_62e3e8a8_4_k_cu_f3b7cc006thrust24THRUST_300001_SM_1000_NS12placeholders2_1E,@object
	.size		_ZN34_INTERNAL_62e3e8a8_4_k_cu_f3b7cc006thrust24THRUST_300001_SM_1000_NS12placeholders2_1E,(_ZN34_INTERNAL_62e3e8a8_4_k_cu_f3b7cc006thrust24THRUST_300001_SM_1000_NS12placeholders2_3E - _ZN34_INTERNAL_62e3e8a8_4_k_cu_f3b7cc006thrust24THRUST_300001_SM_1000_NS12placeholders2_1E)
_ZN34_INTERNAL_62e3e8a8_4_k_cu_f3b7cc006thrust24THRUST_300001_SM_1000_NS12placeholders2_1E:
	.zero		1
	.type		_ZN34_INTERNAL_62e3e8a8_4_k_cu_f3b7cc006thrust24THRUST_300001_SM_1000_NS12placeholders2_3E,@object
	.size		_ZN34_INTERNAL_62e3e8a8_4_k_cu_f3b7cc006thrust24THRUST_300001_SM_1000_NS12placeholders2_3E,(_ZN34_INTERNAL_62e3e8a8_4_k_cu_f3b7cc004cuda3std3__45__cpo5beginE - _ZN34_INTERNAL_62e3e8a8_4_k_cu_f3b7cc006thrust24THRUST_300001_SM_1000_NS12placeholders2_3E)
_ZN34_INTERNAL_62e3e8a8_4_k_cu_f3b7cc006thrust24THRUST_300001_SM_1000_NS12placeholders2_3E:
	.zero		1
	.type		_ZN34_INTERNAL_62e3e8a8_4_k_cu_f3b7cc004cuda3std3__45__cpo5beginE,@object
	.size		_ZN34_INTERNAL_62e3e8a8_4_k_cu_f3b7cc004cuda3std3__45__cpo5beginE,(_ZN34_INTERNAL_62e3e8a8_4_k_cu_f3b7cc004cuda3std6ranges3__45__cpo5beginE - _ZN34_INTERNAL_62e3e8a8_4_k_cu_f3b7cc004cuda3std3__45__cpo5beginE)
_ZN34_INTERNAL_62e3e8a8_4_k_cu_f3b7cc004cuda3std3__45__cpo5beginE:
	.zero		1
	.type		_ZN34_INTERNAL_62e3e8a8_4_k_cu_f3b7cc004cuda3std6ranges3__45__cpo5beginE,@object
	.size		_ZN34_INTERNAL_62e3e8a8_4_k_cu_f3b7cc004cuda3std6ranges3__45__cpo5beginE,(_ZN34_INTERNAL_62e3e8a8_4_k_cu_f3b7cc004cuda3std3__436_GLOBAL__N__62e3e8a8_4_k_cu_f3b7cc006ignoreE - _ZN34_INTERNAL_62e3e8a8_4_k_cu_f3b7cc004cuda3std6ranges3__45__cpo5beginE)
_ZN34_INTERNAL_62e3e8a8_4_k_cu_f3b7cc004cuda3std6ranges3__45__cpo5beginE:
	.zero		1
	.type		_ZN34_INTERNAL_62e3e8a8_4_k_cu_f3b7cc004cuda3std3__436_GLOBAL__N__62e3e8a8_4_k_cu_f3b7cc006ignoreE,@object
	.size		_ZN34_INTERNAL_62e3e8a8_4_k_cu_f3b7cc004cuda3std3__436_GLOBAL__N__62e3e8a8_4_k_cu_f3b7cc006ignoreE,(_ZN34_INTERNAL_62e3e8a8_4_k_cu_f3b7cc004cuda3std6ranges3__45__cpo4dataE - _ZN34_INTERNAL_62e3e8a8_4_k_cu_f3b7cc004cuda3std3__436_GLOBAL__N__62e3e8a8_4_k_cu_f3b7cc006ignoreE)
_ZN34_INTERNAL_62e3e8a8_4_k_cu_f3b7cc004cuda3std3__436_GLOBAL__N__62e3e8a8_4_k_cu_f3b7cc006ignoreE:
	.zero		1
	.type		_ZN34_INTERNAL_62e3e8a8_4_k_cu_f3b7cc004cuda3std6ranges3__45__cpo4dataE,@object
	.size		_ZN34_INTERNAL_62e3e8a8_4_k_cu_f3b7cc004cuda3std6ranges3__45__cpo4dataE,(_ZN34_INTERNAL_62e3e8a8_4_k_cu_f3b7cc006thrust24THRUST_300001_SM_1000_NS12placeholders2_7E - _ZN34_INTERNAL_62e3e8a8_4_k_cu_f3b7cc004cuda3std6ranges3__45__cpo4dataE)
_ZN34_INTERNAL_62e3e8a8_4_k_cu_f3b7cc004cuda3std6ranges3__45__cpo4dataE:
	.zero		1
	.type		_ZN34_INTERNAL_62e3e8a8_4_k_cu_f3b7cc006thrust24THRUST_300001_SM_1000_NS12placeholders2_7E,@object
	.size		_ZN34_INTERNAL_62e3e8a8_4_k_cu_f3b7cc006thrust24THRUST_300001_SM_1000_NS12placeholders2_7E,(_ZN34_INTERNAL_62e3e8a8_4_k_cu_f3b7cc004cuda3std3__45__cpo6rbeginE - _ZN34_INTERNAL_62e3e8a8_4_k_cu_f3b7cc006thrust24THRUST_300001_SM_1000_NS12placeholders2_7E)
_ZN34_INTERNAL_62e3e8a8_4_k_cu_f3b7cc006thrust24THRUST_300001_SM_1000_NS12placeholders2_7E:
	.zero		1
	.type		_ZN34_INTERNAL_62e3e8a8_4_k_cu_f3b7cc004cuda3std3__45__cpo6rbeginE,@object
	.size		_ZN34_INTERNAL_62e3e8a8_4_k_cu_f3b7cc004cuda3std3__45__cpo6rbeginE,(_ZN34_INTERNAL_62e3e8a8_4_k_cu_f3b7cc004cuda3std6ranges3__45__cpo7advanceE - _ZN34_INTERNAL_62e3e8a8_4_k_cu_f3b7cc004cuda3std3__45__cpo6rbeginE)
_ZN34_INTERNAL_62e3e8a8_4_k_cu_f3b7cc004cuda3std3__45__cpo6rbeginE:
	.zero		1
	.type		_ZN34_INTERNAL_62e3e8a8_4_k_cu_f3b7cc004cuda3std6ranges3__45__cpo7advanceE,@object
	.size		_ZN34_INTERNAL_62e3e8a8_4_k_cu_f3b7cc004cuda3std6ranges3__45__cpo7advanceE,(_ZN34_INTERNAL_62e3e8a8_4_k_cu_f3b7cc004cuda3std3__47nulloptE - _ZN34_INTERNAL_62e3e8a8_4_k_cu_f3b7cc004cuda3std6ranges3__45__cpo7advanceE)
_ZN34_INTERNAL_62e3e8a8_4_k_cu_f3b7cc004cuda3std6ranges3__45__cpo7advanceE:
	.zero		1
	.type		_ZN34_INTERNAL_62e3e8a8_4_k_cu_f3b7cc004cuda3std3__47nulloptE,@object
	.size		_ZN34_INTERNAL_62e3e8a8_4_k_cu_f3b7cc004cuda3std3__47nulloptE,(_ZN34_INTERNAL_62e3e8a8_4_k_cu_f3b7cc004cuda3std6ranges3__45__cpo8distanceE - _ZN34_INTERNAL_62e3e8a8_4_k_cu_f3b7cc004cuda3std3__47nulloptE)
_ZN34_INTERNAL_62e3e8a8_4_k_cu_f3b7cc004cuda3std3__47nulloptE:
	.zero		1
	.type		_ZN34_INTERNAL_62e3e8a8_4_k_cu_f3b7cc004cuda3std6ranges3__45__cpo8distanceE,@object
	.size		_ZN34_INTERNAL_62e3e8a8_4_k_cu_f3b7cc004cuda3std6ranges3__45__cpo8distanceE,(_ZN34_INTERNAL_62e3e8a8_4_k_cu_f3b7cc006thrust24THRUST_300001_SM_1000_NS12placeholders2_6E - _ZN34_INTERNAL_62e3e8a8_4_k_cu_f3b7cc004cuda3std6ranges3__45__cpo8distanceE)
_ZN34_INTERNAL_62e3e8a8_4_k_cu_f3b7cc004cuda3std6ranges3__45__cpo8distanceE:
	.zero		1
	.type		_ZN34_INTERNAL_62e3e8a8_4_k_cu_f3b7cc006thrust24THRUST_300001_SM_1000_NS12placeholders2_6E,@object
	.size		_ZN34_INTERNAL_62e3e8a8_4_k_cu_f3b7cc006thrust24THRUST_300001_SM_1000_NS12placeholders2_6E,(_ZN34_INTERNAL_62e3e8a8_4_k_cu_f3b7cc004cuda3std3__45__cpo4cendE - _ZN34_INTERNAL_62e3e8a8_4_k_cu_f3b7cc006thrust24THRUST_300001_SM_1000_NS12placeholders2_6E)
_ZN34_INTERNAL_62e3e8a8_4_k_cu_f3b7cc006thrust24THRUST_300001_SM_1000_NS12placeholders2_6E:
	.zero		1
	.type		_ZN34_INTERNAL_62e3e8a8_4_k_cu_f3b7cc004cuda3std3__45__cpo4cendE,@object
	.size		_ZN34_INTERNAL_62e3e8a8_4_k_cu_f3b7cc004cuda3std3__45__cpo4cendE,(_ZN34_INTERNAL_62e3e8a8_4_k_cu_f3b7cc004cuda3std6ranges3__45__cpo4cendE - _ZN34_INTERNAL_62e3e8a8_4_k_cu_f3b7cc004cuda3std3__45__cpo4cendE)
_ZN34_INTERNAL_62e3e8a8_4_k_cu_f3b7cc004cuda3std3__45__cpo4cendE:
	.zero		1
	.type		_ZN34_INTERNAL_62e3e8a8_4_k_cu_f3b7cc004cuda3std6ranges3__45__cpo4cendE,@object
	.size		_ZN34_INTERNAL_62e3e8a8_4_k_cu_f3b7cc004cuda3std6ranges3__45__cpo4cendE,(_ZN34_INTERNAL_62e3e8a8_4_k_cu_f3b7cc004cuda3std3__420unreachable_sentinelE - _ZN34_INTERNAL_62e3e8a8_4_k_cu_f3b7cc004cuda3std6ranges3__45__cpo4cendE)
_ZN34_INTERNAL_62e3e8a8_4_k_cu_f3b7cc004cuda3std6ranges3__45__cpo4cendE:
	.zero		1
	.type		_ZN34_INTERNAL_62e3e8a8_4_k_cu_f3b7cc004cuda3std3__420unreachable_sentinelE,@object
	.size		_ZN34_INTERNAL_62e3e8a8_4_k_cu_f3b7cc004cuda3std3__420unreachable_sentinelE,(_ZN34_INTERNAL_62e3e8a8_4_k_cu_f3b7cc004cuda3std6ranges3__45__cpo5ssizeE - _ZN34_INTERNAL_62e3e8a8_4_k_cu_f3b7cc004cuda3std3__420unreachable_sentinelE)
_ZN34_INTERNAL_62e3e8a8_4_k_cu_f3b7cc004cuda3std3__420unreachable_sentinelE:
	.zero		1
	.type		_ZN34_INTERNAL_62e3e8a8_4_k_cu_f3b7cc004cuda3std6ranges3__45__cpo5ssizeE,@object
	.size		_ZN34_INTERNAL_62e3e8a8_4_k_cu_f3b7cc004cuda3std6ranges3__45__cpo5ssizeE,(_ZN34_INTERNAL_62e3e8a8_4_k_cu_f3b7cc006thrust24THRUST_300001_SM_1000_NS12placeholders3_10E - _ZN34_INTERNAL_62e3e8a8_4_k_cu_f3b7cc004cuda3std6ranges3__45__cpo5ssizeE)
_ZN34_INTERNAL_62e3e8a8_4_k_cu_f3b7cc004cuda3std6ranges3__45__cpo5ssizeE:
	.zero		1
	.type		_ZN34_INTERNAL_62e3e8a8_4_k_cu_f3b7cc006thrust24THRUST_300001_SM_1000_NS12placeholders3_10E,@object
	.size		_ZN34_INTERNAL_62e3e8a8_4_k_cu_f3b7cc006thrust24THRUST_300001_SM_1000_NS12placeholders3_10E,(_ZN34_INTERNAL_62e3e8a8_4_k_cu_f3b7cc004cuda3std3__45__cpo5crendE - _ZN34_INTERNAL_62e3e8a8_4_k_cu_f3b7cc006thrust24THRUST_300001_SM_1000_NS12placeholders3_10E)
_ZN34_INTERNAL_62e3e8a8_4_k_cu_f3b7cc006thrust24THRUST_300001_SM_1000_NS12placeholders3_10E:
	.zero		1
	.type		_ZN34_INTERNAL_62e3e8a8_4_k_cu_f3b7cc004cuda3std3__45__cpo5crendE,@object
	.size		_ZN34_INTERNAL_62e3e8a8_4_k_cu_f3b7cc004cuda3std3__45__cpo5crendE,(_ZN34_INTERNAL_62e3e8a8_4_k_cu_f3b7cc004cuda3std6ranges3__45__cpo4prevE - _ZN34_INTERNAL_62e3e8a8_4_k_cu_f3b7cc004cuda3std3__45__cpo5crendE)
_ZN34_INTERNAL_62e3e8a8_4_k_cu_f3b7cc004cuda3std3__45__cpo5crendE:
	.zero		1
	.type		_ZN34_INTERNAL_62e3e8a8_4_k_cu_f3b7cc004cuda3std6ranges3__45__cpo4prevE,@object
	.size		_ZN34_INTERNAL_62e3e8a8_4_k_cu_f3b7cc004cuda3std6ranges3__45__cpo4prevE,(_ZN34_INTERNAL_62e3e8a8_4_k_cu_f3b7cc004cuda3std6ranges3__45__cpo9iter_moveE - _ZN34_INTERNAL_62e3e8a8_4_k_cu_f3b7cc004cuda3std6ranges3__45__cpo4prevE)
_ZN34_INTERNAL_62e3e8a8_4_k_cu_f3b7cc004cuda3std6ranges3__45__cpo4prevE:
	.zero		1
	.type		_ZN34_INTERNAL_62e3e8a8_4_k_cu_f3b7cc004cuda3std6ranges3__45__cpo9iter_moveE,@object
	.size		_ZN34_INTERNAL_62e3e8a8_4_k_cu_f3b7cc004cuda3std6ranges3__45__cpo9iter_moveE,(_ZN34_INTERNAL_62e3e8a8_4_k_cu_f3b7cc006thrust24THRUST_300001_SM_1000_NS12placeholders2_2E - _ZN34_INTERNAL_62e3e8a8_4_k_cu_f3b7cc004cuda3std6ranges3__45__cpo9iter_moveE)
_ZN34_INTERNAL_62e3e8a8_4_k_cu_f3b7cc004cuda3std6ranges3__45__cpo9iter_moveE:
	.zero		1
	.type		_ZN34_INTERNAL_62e3e8a8_4_k_cu_f3b7cc006thrust24THRUST_300001_SM_1000_NS12placeholders2_2E,@object
	.size		_ZN34_INTERNAL_62e3e8a8_4_k_cu_f3b7cc006thrust24THRUST_300001_SM_1000_NS12placeholders2_2E,(_ZN34_INTERNAL_62e3e8a8_4_k_cu_f3b7cc006thrust24THRUST_300001_SM_1000_NS12placeholders2_4E - _ZN34_INTERNAL_62e3e8a8_4_k_cu_f3b7cc006thrust24THRUST_300001_SM_1000_NS12placeholders2_2E)
_ZN34_INTERNAL_62e3e8a8_4_k_cu_f3b7cc006thrust24THRUST_300001_SM_1000_NS12placeholders2_2E:
	.zero		1
	.type		_ZN34_INTERNAL_62e3e8a8_4_k_cu_f3b7cc006thrust24THRUST_300001_SM_1000_NS12placeholders2_4E,@object
	.size		_ZN34_INTERNAL_62e3e8a8_4_k_cu_f3b7cc006thrust24THRUST_300001_SM_1000_NS12placeholders2_4E,(_ZN34_INTERNAL_62e3e8a8_4_k_cu_f3b7cc004cuda3std3__45__cpo3endE - _ZN34_INTERNAL_62e3e8a8_4_k_cu_f3b7cc006thrust24THRUST_300001_SM_1000_NS12placeholders2_4E)
_ZN34_INTERNAL_62e3e8a8_4_k_cu_f3b7cc006thrust24THRUST_300001_SM_1000_NS12placeholders2_4E:
	.zero		1
	.type		_ZN34_INTERNAL_62e3e8a8_4_k_cu_f3b7cc004cuda3std3__45__cpo3endE,@object
	.size		_ZN34_INTERNAL_62e3e8a8_4_k_cu_f3b7cc004cuda3std3__45__cpo3endE,(_ZN34_INTERNAL_62e3e8a8_4_k_cu_f3b7cc004cuda3std6ranges3__45__cpo3endE - _ZN34_INTERNAL_62e3e8a8_4_k_cu_f3b7cc004cuda3std3__45__cpo3endE)
_ZN34_INTERNAL_62e3e8a8_4_k_cu_f3b7cc004cuda3std3__45__cpo3endE:
	.zero		1
	.type		_ZN34_INTERNAL_62e3e8a8_4_k_cu_f3b7cc004cuda3std6ranges3__45__cpo3endE,@object
	.size		_ZN34_INTERNAL_62e3e8a8_4_k_cu_f3b7cc004cuda3std6ranges3__45__cpo3endE,(_ZN34_INTERNAL_62e3e8a8_4_k_cu_f3b7cc004cuda3std3__419piecewise_constructE - _ZN34_INTERNAL_62e3e8a8_4_k_cu_f3b7cc004cuda3std6ranges3__45__cpo3endE)
_ZN34_INTERNAL_62e3e8a8_4_k_cu_f3b7cc004cuda3std6ranges3__45__cpo3endE:
	.zero		1
	.type		_ZN34_INTERNAL_62e3e8a8_4_k_cu_f3b7cc004cuda3std3__419piecewise_constructE,@object
	.size		_ZN34_INTERNAL_62e3e8a8_4_k_cu_f3b7cc004cuda3std3__419piecewise_constructE,(_ZN34_INTERNAL_62e3e8a8_4_k_cu_f3b7cc004cuda3std6ranges3__45__cpo5cdataE - _ZN34_INTERNAL_62e3e8a8_4_k_cu_f3b7cc004cuda3std3__419piecewise_constructE)
_ZN34_INTERNAL_62e3e8a8_4_k_cu_f3b7cc004cuda3std3__419piecewise_constructE:
	.zero		1
	.type		_ZN34_INTERNAL_62e3e8a8_4_k_cu_f3b7cc004cuda3std6ranges3__45__cpo5cdataE,@object
	.size		_ZN34_INTERNAL_62e3e8a8_4_k_cu_f3b7cc004cuda3std6ranges3__45__cpo5cdataE,(_ZN34_INTERNAL_62e3e8a8_4_k_cu_f3b7cc006thrust24THRUST_300001_SM_1000_NS12placeholders2_8E - _ZN34_INTERNAL_62e3e8a8_4_k_cu_f3b7cc004cuda3std6ranges3__45__cpo5cdataE)
_ZN34_INTERNAL_62e3e8a8_4_k_cu_f3b7cc004cuda3std6ranges3__45__cpo5cdataE:
	.zero		1
	.type		_ZN34_INTERNAL_62e3e8a8_4_k_cu_f3b7cc006thrust24THRUST_300001_SM_1000_NS12placeholders2_8E,@object
	.size		_ZN34_INTERNAL_62e3e8a8_4_k_cu_f3b7cc006thrust24THRUST_300001_SM_1000_NS12placeholders2_8E,(_ZN34_INTERNAL_62e3e8a8_4_k_cu_f3b7cc004cuda3std3__45__cpo4rendE - _ZN34_INTERNAL_62e3e8a8_4_k_cu_f3b7cc006thrust24THRUST_300001_SM_1000_NS12placeholders2_8E)
_ZN34_INTERNAL_62e3e8a8_4_k_cu_f3b7cc006thrust24THRUST_300001_SM_1000_NS12placeholders2_8E:
	.zero		1
	.type		_ZN34_INTERNAL_62e3e8a8_4_k_cu_f3b7cc004cuda3std3__45__cpo4rendE,@object
	.size		_ZN34_INTERNAL_62e3e8a8_4_k_cu_f3b7cc004cuda3std3__45__cpo4rendE,(_ZN34_INTERNAL_62e3e8a8_4_k_cu_f3b7cc004cuda3std6ranges3__45__cpo9iter_swapE - _ZN34_INTERNAL_62e3e8a8_4_k_cu_f3b7cc004cuda3std3__45__cpo4rendE)
_ZN34_INTERNAL_62e3e8a8_4_k_cu_f3b7cc004cuda3std3__45__cpo4rendE:
	.zero		1
	.type		_ZN34_INTERNAL_62e3e8a8_4_k_cu_f3b7cc004cuda3std6ranges3__45__cpo9iter_swapE,@object
	.size		_ZN34_INTERNAL_62e3e8a8_4_k_cu_f3b7cc004cuda3std6ranges3__45__cpo9iter_swapE,(_ZN34_INTERNAL_62e3e8a8_4_k_cu_f3b7cc004cuda3std3__48unexpectE - _ZN34_INTERNAL_62e3e8a8_4_k_cu_f3b7cc004cuda3std6ranges3__45__cpo9iter_swapE)
_ZN34_INTERNAL_62e3e8a8_4_k_cu_f3b7cc004cuda3std6ranges3__45__cpo9iter_swapE:
	.zero		1
	.type		_ZN34_INTERNAL_62e3e8a8_4_k_cu_f3b7cc004cuda3std3__48unexpectE,@object
	.size		_ZN34_INTERNAL_62e3e8a8_4_k_cu_f3b7cc004cuda3std3__48unexpectE,(_ZN34_INTERNAL_62e3e8a8_4_k_cu_f3b7cc006thrust24THRUST_300001_SM_1000_NS6system6detail10sequential3seqE - _ZN34_INTERNAL_62e3e8a8_4_k_cu_f3b7cc004cuda3std3__48unexpectE)
_ZN34_INTERNAL_62e3e8a8_4_k_cu_f3b7cc004cuda3std3__48unexpectE:
	.zero		1
	.type		_ZN34_INTERNAL_62e3e8a8_4_k_cu_f3b7cc006thrust24THRUST_300001_SM_1000_NS6system6detail10sequential3seqE,@object
	.size		_ZN34_INTERNAL_62e3e8a8_4_k_cu_f3b7cc006thrust24THRUST_300001_SM_1000_NS6system6detail10sequential3seqE,(.L_29 - _ZN34_INTERNAL_62e3e8a8_4_k_cu_f3b7cc006thrust24THRUST_300001_SM_1000_NS6system6detail10sequential3seqE)
_ZN34_INTERNAL_62e3e8a8_4_k_cu_f3b7cc006thrust24THRUST_300001_SM_1000_NS6system6detail10sequential3seqE:
	.zero		1
.L_29:


//--------------------- .nv.shared.reduce_terms   --------------------------
	.section	.nv.shared.reduce_terms,"aw",@nobits
	.sectionflags	@""
	.align	16
.nv.shared.reduce_terms:
	.zero		1200


//--------------------- .nv.shared.GaussTransform --------------------------
	.section	.nv.shared.GaussTransform,"aw",@nobits
	.sectionflags	@""
	.align	8
.nv.shared.GaussTransform:
	.zero		1072


//--------------------- .nv.constant0._ZN3cub18CUB_300001_SM_10006detail11EmptyKernelIvEEvv --------------------------
	.section	.nv.constant0._ZN3cub18CUB_300001_SM_10006detail11EmptyKernelIvEEvv,"a",@progbits
	.sectionflags	@""
	.align	4
.nv.constant0._ZN3cub18CUB_300001_SM_10006detail11EmptyKernelIvEEvv:
	.zero		896


//--------------------- .nv.constant0.reduce_terms --------------------------
	.section	.nv.constant0.reduce_terms,"a",@progbits
	.sectionflags	@""
	.align	4
.nv.constant0.reduce_terms:
	.zero		952


//--------------------- .nv.constant0.GaussTransform --------------------------
	.section	.nv.constant0.GaussTransform,"a",@progbits
	.sectionflags	@""
	.align	4
.nv.constant0.GaussTransform:
	.zero		944


//--------------------- SYMBOLS --------------------------

	.type		.nv.reservedSmem.offset0,@object
	.size		.nv.reservedSmem.offset0,0x4
	.type		.nv.reservedSmem.cap,@object
	.size		.nv.reservedSmem.cap,0x4
